//
// Generated by NVIDIA NVVM Compiler
//
// Compiler Build ID: CL-36424714
// Cuda compilation tools, release 13.0, V13.0.88
// Based on NVVM 20.0.0
//

.version 9.0
.target sm_100
.address_size 64

	// .globl	_Z14bitReverseCopyP7double2S0_ii
.func  (.param .align 16 .b8 func_retval0[16]) __internal_trig_reduction_slowpathd
(
	.param .b64 __internal_trig_reduction_slowpathd_param_0
)
;
.extern .shared .align 16 .b8 temp[];
.global .align 8 .b8 __cudart_i2opi_d[144] = {8, 93, 141, 31, 177, 95, 251, 107, 234, 146, 82, 138, 247, 57, 7, 61, 123, 241, 229, 235, 199, 186, 39, 117, 45, 234, 95, 158, 102, 63, 70, 79, 183, 9, 203, 39, 207, 126, 54, 109, 31, 109, 10, 90, 139, 17, 47, 239, 15, 152, 5, 222, 255, 151, 248, 31, 59, 40, 249, 189, 139, 95, 132, 156, 244, 57, 83, 131, 57, 214, 145, 57, 65, 126, 95, 180, 38, 112, 156, 233, 132, 68, 187, 46, 245, 53, 130, 232, 62, 167, 41, 177, 28, 235, 29, 254, 28, 146, 209, 9, 234, 46, 73, 6, 224, 210, 77, 66, 58, 110, 36, 183, 97, 197, 187, 222, 171, 99, 81, 254, 65, 144, 67, 60, 153, 149, 98, 219, 192, 221, 52, 245, 209, 87, 39, 252, 41, 21, 68, 78, 110, 131, 249, 162};

.visible .entry _Z14bitReverseCopyP7double2S0_ii(
	.param .u64 .ptr .align 1 _Z14bitReverseCopyP7double2S0_ii_param_0,
	.param .u64 .ptr .align 1 _Z14bitReverseCopyP7double2S0_ii_param_1,
	.param .u32 _Z14bitReverseCopyP7double2S0_ii_param_2,
	.param .u32 _Z14bitReverseCopyP7double2S0_ii_param_3
)
{
	.reg .pred 	%p<7>;
	.reg .b32 	%r<54>;
	.reg .b64 	%rd<13>;
	.reg .b64 	%fd<3>;

	ld.param.u64 	%rd3, [_Z14bitReverseCopyP7double2S0_ii_param_0];
	ld.param.u64 	%rd4, [_Z14bitReverseCopyP7double2S0_ii_param_1];
	ld.param.u32 	%r22, [_Z14bitReverseCopyP7double2S0_ii_param_2];
	ld.param.u32 	%r21, [_Z14bitReverseCopyP7double2S0_ii_param_3];
	mov.u32 	%r23, %ctaid.x;
	mov.u32 	%r24, %ntid.x;
	mov.u32 	%r25, %tid.x;
	mad.lo.s32 	%r1, %r23, %r24, %r25;
	setp.ge.s32 	%p1, %r1, %r22;
	@%p1 bra 	$L__BB0_10;
	setp.lt.s32 	%p2, %r21, 1;
	mov.b64 	%rd12, 0;
	@%p2 bra 	$L__BB0_9;
	and.b32  	%r2, %r21, 3;
	setp.lt.u32 	%p3, %r21, 4;
	mov.b32 	%r53, 0;
	mov.u32 	%r48, %r1;
	@%p3 bra 	$L__BB0_5;
	and.b32  	%r29, %r21, 2147483644;
	neg.s32 	%r44, %r29;
	mov.b32 	%r53, 0;
	mov.u32 	%r48, %r1;
$L__BB0_4:
	shl.b32 	%r30, %r48, 2;
	and.b32  	%r31, %r30, 4;
	shr.u32 	%r32, %r48, 2;
	shl.b32 	%r33, %r53, 3;
	or.b32  	%r34, %r33, %r31;
	and.b32  	%r35, %r48, 2;
	or.b32  	%r36, %r35, %r34;
	and.b32  	%r37, %r32, 1;
	or.b32  	%r38, %r37, %r36;
	shr.u32 	%r39, %r48, 3;
	shl.b32 	%r40, %r38, 1;
	and.b32  	%r41, %r39, 1;
	or.b32  	%r53, %r41, %r40;
	shr.s32 	%r48, %r48, 4;
	add.s32 	%r44, %r44, 4;
	setp.ne.s32 	%p4, %r44, 0;
	@%p4 bra 	$L__BB0_4;
$L__BB0_5:
	setp.eq.s32 	%p5, %r2, 0;
	@%p5 bra 	$L__BB0_8;
	neg.s32 	%r50, %r2;
$L__BB0_7:
	.pragma "nounroll";
	shl.b32 	%r42, %r53, 1;
	and.b32  	%r43, %r48, 1;
	or.b32  	%r53, %r43, %r42;
	shr.s32 	%r48, %r48, 1;
	add.s32 	%r50, %r50, 1;
	setp.ne.s32 	%p6, %r50, 0;
	@%p6 bra 	$L__BB0_7;
$L__BB0_8:
	cvt.s64.s32 	%rd12, %r53;
$L__BB0_9:
	cvta.to.global.u64 	%rd6, %rd4;
	shl.b64 	%rd7, %rd12, 4;
	add.s64 	%rd8, %rd6, %rd7;
	cvta.to.global.u64 	%rd9, %rd3;
	mul.wide.s32 	%rd10, %r1, 16;
	add.s64 	%rd11, %rd9, %rd10;
	ld.global.v2.f64 	{%fd1, %fd2}, [%rd11];
	st.global.v2.f64 	[%rd8], {%fd1, %fd2};
$L__BB0_10:
	ret;

}
	// .globl	_Z9fftKernelP7double2ib
.visible .entry _Z9fftKernelP7double2ib(
	.param .u64 .ptr .align 1 _Z9fftKernelP7double2ib_param_0,
	.param .u32 _Z9fftKernelP7double2ib_param_1,
	.param .u8 _Z9fftKernelP7double2ib_param_2
)
{
	.reg .pred 	%p<15>;
	.reg .b16 	%rs<3>;
	.reg .b32 	%r<40>;
	.reg .b64 	%rd<16>;
	.reg .b64 	%fd<112>;

	ld.param.u64 	%rd5, [_Z9fftKernelP7double2ib_param_0];
	ld.param.u32 	%r20, [_Z9fftKernelP7double2ib_param_1];
	cvta.to.global.u64 	%rd1, %rd5;
	mov.u32 	%r21, %ctaid.x;
	mov.u32 	%r1, %ntid.x;
	mov.u32 	%r2, %tid.x;
	mad.lo.s32 	%r3, %r21, %r1, %r2;
	setp.lt.s32 	%p1, %r20, 2;
	@%p1 bra 	$L__BB1_17;
	shl.b32 	%r23, %r2, 5;
	mov.u32 	%r24, temp;
	add.s32 	%r4, %r24, %r23;
	add.s64 	%rd2, %rd1, 48;
	mov.u32 	%r25, %nctaid.x;
	mul.lo.s32 	%r5, %r1, %r25;
	mov.b32 	%r34, 2;
$L__BB1_2:
	ld.param.s8 	%rs2, [_Z9fftKernelP7double2ib_param_2];
	shr.s32 	%r7, %r34, 1;
	cvt.rn.f64.s32 	%fd2, %r34;
	setp.eq.s16 	%p2, %rs2, 0;
	selp.f64 	%fd3, 0d401921FB54442D18, 0dC01921FB54442D18, %p2;
	div.rn.f64 	%fd1, %fd3, %fd2;
	abs.f64 	%fd4, %fd1;
	setp.eq.f64 	%p3, %fd4, 0d7FF0000000000000;
	setp.ltu.f64 	%p4, %fd4, 0d41E0000000000000;
	or.pred  	%p5, %p3, %p4;
	@%p5 bra 	$L__BB1_4;
	{ // callseq 0, 0
	.param .b64 param0;
	st.param.f64 	[param0], %fd1;
	.param .align 16 .b8 retval0[16];
	call.uni (retval0), 
	__internal_trig_reduction_slowpathd, 
	(
	param0
	);
	ld.param.f64 	%fd5, [retval0];
	ld.param.b32 	%r26, [retval0+8];
	} // callseq 0
$L__BB1_4:
	setp.ge.s32 	%p6, %r3, %r20;
	@%p6 bra 	$L__BB1_16;
	and.b32  	%r8, %r7, 2147483644;
	mul.wide.u32 	%rd3, %r7, 16;
	add.s64 	%rd6, %rd1, %rd3;
	add.s64 	%rd4, %rd6, 32;
	mov.u32 	%r35, %r3;
$L__BB1_6:
	setp.lt.s32 	%p7, %r7, 1;
	@%p7 bra 	$L__BB1_15;
	setp.lt.u32 	%p8, %r7, 4;
	mov.b32 	%r39, 0;
	@%p8 bra 	$L__BB1_10;
	and.b32  	%r29, %r7, 2147483644;
	neg.s32 	%r37, %r29;
	mov.u32 	%r36, %r35;
$L__BB1_9:
	.pragma "nounroll";
	mul.wide.s32 	%rd7, %r36, 16;
	add.s64 	%rd8, %rd2, %rd7;
	add.s64 	%rd9, %rd4, %rd7;
	ld.global.v2.f64 	{%fd7, %fd8}, [%rd8+-48];
	st.shared.v2.f64 	[%r4], {%fd7, %fd8};
	ld.global.v2.f64 	{%fd9, %fd10}, [%rd9+-32];
	st.shared.v2.f64 	[%r4+16], {%fd9, %fd10};
	bar.sync 	0;
	ld.shared.v2.f64 	{%fd11, %fd12}, [%r4];
	ld.shared.v2.f64 	{%fd13, %fd14}, [%r4+16];
	mul.f64 	%fd15, %fd14, 0d0000000000000000;
	sub.f64 	%fd16, %fd13, %fd15;
	fma.rn.f64 	%fd17, %fd13, 0d0000000000000000, %fd14;
	add.f64 	%fd18, %fd11, %fd16;
	add.f64 	%fd19, %fd12, %fd17;
	st.global.v2.f64 	[%rd8+-48], {%fd18, %fd19};
	sub.f64 	%fd20, %fd11, %fd16;
	sub.f64 	%fd21, %fd12, %fd17;
	st.global.v2.f64 	[%rd9+-32], {%fd20, %fd21};
	bar.sync 	0;
	ld.global.v2.f64 	{%fd22, %fd23}, [%rd8+-32];
	st.shared.v2.f64 	[%r4], {%fd22, %fd23};
	ld.global.v2.f64 	{%fd24, %fd25}, [%rd9+-16];
	st.shared.v2.f64 	[%r4+16], {%fd24, %fd25};
	bar.sync 	0;
	ld.shared.v2.f64 	{%fd26, %fd27}, [%r4];
	ld.shared.v2.f64 	{%fd28, %fd29}, [%r4+16];
	mul.f64 	%fd30, %fd29, 0d0000000000000000;
	sub.f64 	%fd31, %fd28, %fd30;
	fma.rn.f64 	%fd32, %fd28, 0d0000000000000000, %fd29;
	add.f64 	%fd33, %fd26, %fd31;
	add.f64 	%fd34, %fd27, %fd32;
	st.global.v2.f64 	[%rd8+-32], {%fd33, %fd34};
	sub.f64 	%fd35, %fd26, %fd31;
	sub.f64 	%fd36, %fd27, %fd32;
	st.global.v2.f64 	[%rd9+-16], {%fd35, %fd36};
	bar.sync 	0;
	ld.global.v2.f64 	{%fd37, %fd38}, [%rd8+-16];
	st.shared.v2.f64 	[%r4], {%fd37, %fd38};
	ld.global.v2.f64 	{%fd39, %fd40}, [%rd9];
	st.shared.v2.f64 	[%r4+16], {%fd39, %fd40};
	bar.sync 	0;
	ld.shared.v2.f64 	{%fd41, %fd42}, [%r4];
	ld.shared.v2.f64 	{%fd43, %fd44}, [%r4+16];
	mul.f64 	%fd45, %fd44, 0d0000000000000000;
	sub.f64 	%fd46, %fd43, %fd45;
	fma.rn.f64 	%fd47, %fd43, 0d0000000000000000, %fd44;
	add.f64 	%fd48, %fd41, %fd46;
	add.f64 	%fd49, %fd42, %fd47;
	st.global.v2.f64 	[%rd8+-16], {%fd48, %fd49};
	sub.f64 	%fd50, %fd41, %fd46;
	sub.f64 	%fd51, %fd42, %fd47;
	st.global.v2.f64 	[%rd9], {%fd50, %fd51};
	bar.sync 	0;
	ld.global.v2.f64 	{%fd52, %fd53}, [%rd8];
	st.shared.v2.f64 	[%r4], {%fd52, %fd53};
	ld.global.v2.f64 	{%fd54, %fd55}, [%rd9+16];
	st.shared.v2.f64 	[%r4+16], {%fd54, %fd55};
	bar.sync 	0;
	ld.shared.v2.f64 	{%fd56, %fd57}, [%r4];
	ld.shared.v2.f64 	{%fd58, %fd59}, [%r4+16];
	mul.f64 	%fd60, %fd59, 0d0000000000000000;
	sub.f64 	%fd61, %fd58, %fd60;
	fma.rn.f64 	%fd62, %fd58, 0d0000000000000000, %fd59;
	add.f64 	%fd63, %fd56, %fd61;
	add.f64 	%fd64, %fd57, %fd62;
	st.global.v2.f64 	[%rd8], {%fd63, %fd64};
	sub.f64 	%fd65, %fd56, %fd61;
	sub.f64 	%fd66, %fd57, %fd62;
	st.global.v2.f64 	[%rd9+16], {%fd65, %fd66};
	bar.sync 	0;
	add.s32 	%r37, %r37, 4;
	add.s32 	%r36, %r36, 4;
	setp.ne.s32 	%p9, %r37, 0;
	mov.u32 	%r39, %r8;
	@%p9 bra 	$L__BB1_9;
$L__BB1_10:
	and.b32  	%r30, %r34, 6;
	setp.eq.s32 	%p10, %r30, 0;
	@%p10 bra 	$L__BB1_15;
	setp.eq.s32 	%p11, %r30, 2;
	@%p11 bra 	$L__BB1_13;
	add.s32 	%r31, %r39, %r35;
	mul.wide.s32 	%rd10, %r31, 16;
	add.s64 	%rd11, %rd1, %rd10;
	ld.global.v2.f64 	{%fd67, %fd68}, [%rd11];
	st.shared.v2.f64 	[%r4], {%fd67, %fd68};
	add.s64 	%rd12, %rd11, %rd3;
	ld.global.v2.f64 	{%fd69, %fd70}, [%rd12];
	st.shared.v2.f64 	[%r4+16], {%fd69, %fd70};
	bar.sync 	0;
	ld.shared.v2.f64 	{%fd71, %fd72}, [%r4];
	ld.shared.v2.f64 	{%fd73, %fd74}, [%r4+16];
	mul.f64 	%fd75, %fd74, 0d0000000000000000;
	sub.f64 	%fd76, %fd73, %fd75;
	fma.rn.f64 	%fd77, %fd73, 0d0000000000000000, %fd74;
	add.f64 	%fd78, %fd71, %fd76;
	add.f64 	%fd79, %fd72, %fd77;
	st.global.v2.f64 	[%rd11], {%fd78, %fd79};
	sub.f64 	%fd80, %fd71, %fd76;
	sub.f64 	%fd81, %fd72, %fd77;
	st.global.v2.f64 	[%rd12], {%fd80, %fd81};
	bar.sync 	0;
	ld.global.v2.f64 	{%fd82, %fd83}, [%rd11+16];
	st.shared.v2.f64 	[%r4], {%fd82, %fd83};
	ld.global.v2.f64 	{%fd84, %fd85}, [%rd12+16];
	st.shared.v2.f64 	[%r4+16], {%fd84, %fd85};
	bar.sync 	0;
	ld.shared.v2.f64 	{%fd86, %fd87}, [%r4];
	ld.shared.v2.f64 	{%fd88, %fd89}, [%r4+16];
	mul.f64 	%fd90, %fd89, 0d0000000000000000;
	sub.f64 	%fd91, %fd88, %fd90;
	fma.rn.f64 	%fd92, %fd88, 0d0000000000000000, %fd89;
	add.f64 	%fd93, %fd86, %fd91;
	add.f64 	%fd94, %fd87, %fd92;
	st.global.v2.f64 	[%rd11+16], {%fd93, %fd94};
	sub.f64 	%fd95, %fd86, %fd91;
	sub.f64 	%fd96, %fd87, %fd92;
	st.global.v2.f64 	[%rd12+16], {%fd95, %fd96};
	bar.sync 	0;
	add.s32 	%r39, %r39, 2;
$L__BB1_13:
	and.b32  	%r32, %r34, 2;
	setp.eq.s32 	%p12, %r32, 0;
	@%p12 bra 	$L__BB1_15;
	add.s32 	%r33, %r39, %r35;
	mul.wide.s32 	%rd13, %r33, 16;
	add.s64 	%rd14, %rd1, %rd13;
	ld.global.v2.f64 	{%fd97, %fd98}, [%rd14];
	st.shared.v2.f64 	[%r4], {%fd97, %fd98};
	add.s64 	%rd15, %rd14, %rd3;
	ld.global.v2.f64 	{%fd99, %fd100}, [%rd15];
	st.shared.v2.f64 	[%r4+16], {%fd99, %fd100};
	bar.sync 	0;
	ld.shared.v2.f64 	{%fd101, %fd102}, [%r4];
	ld.shared.v2.f64 	{%fd103, %fd104}, [%r4+16];
	mul.f64 	%fd105, %fd104, 0d0000000000000000;
	sub.f64 	%fd106, %fd103, %fd105;
	fma.rn.f64 	%fd107, %fd103, 0d0000000000000000, %fd104;
	add.f64 	%fd108, %fd101, %fd106;
	add.f64 	%fd109, %fd102, %fd107;
	st.global.v2.f64 	[%rd14], {%fd108, %fd109};
	sub.f64 	%fd110, %fd101, %fd106;
	sub.f64 	%fd111, %fd102, %fd107;
	st.global.v2.f64 	[%rd15], {%fd110, %fd111};
	bar.sync 	0;
$L__BB1_15:
	mad.lo.s32 	%r35, %r5, %r34, %r35;
	setp.lt.s32 	%p13, %r35, %r20;
	@%p13 bra 	$L__BB1_6;
$L__BB1_16:
	shl.b32 	%r34, %r34, 1;
	setp.le.s32 	%p14, %r34, %r20;
	@%p14 bra 	$L__BB1_2;
$L__BB1_17:
	ret;

}
	// .globl	_Z9normalizeP7double2i
.visible .entry _Z9normalizeP7double2i(
	.param .u64 .ptr .align 1 _Z9normalizeP7double2i_param_0,
	.param .u32 _Z9normalizeP7double2i_param_1
)
{
	.reg .pred 	%p<2>;
	.reg .b32 	%r<6>;
	.reg .b64 	%rd<5>;
	.reg .b64 	%fd<20>;

	ld.param.u64 	%rd1, [_Z9normalizeP7double2i_param_0];
	ld.param.u32 	%r2, [_Z9normalizeP7double2i_param_1];
	mov.u32 	%r3, %ctaid.x;
	mov.u32 	%r4, %ntid.x;
	mov.u32 	%r5, %tid.x;
	mad.lo.s32 	%r1, %r3, %r4, %r5;
	setp.ge.s32 	%p1, %r1, %r2;
	@%p1 bra 	$L__BB2_2;
	cvta.to.global.u64 	%rd2, %rd1;
	mul.wide.s32 	%rd3, %r1, 16;
	add.s64 	%rd4, %rd2, %rd3;
	ld.global.v2.f64 	{%fd1, %fd2}, [%rd4];
	cvt.rn.f64.s32 	%fd3, %r2;
	abs.f64 	%fd4, %fd3;
	rcp.rn.f64 	%fd5, %fd4;
	mul.f64 	%fd6, %fd5, %fd1;
	mul.f64 	%fd7, %fd5, %fd2;
	mul.f64 	%fd8, %fd5, %fd3;
	mul.f64 	%fd9, %fd5, 0d0000000000000000;
	mul.f64 	%fd10, %fd9, %fd9;
	fma.rn.f64 	%fd11, %fd8, %fd8, %fd10;
	rcp.rn.f64 	%fd12, %fd11;
	mul.f64 	%fd13, %fd9, %fd7;
	fma.rn.f64 	%fd14, %fd8, %fd6, %fd13;
	mul.f64 	%fd15, %fd12, %fd14;
	mul.f64 	%fd16, %fd8, %fd7;
	mul.f64 	%fd17, %fd9, %fd6;
	sub.f64 	%fd18, %fd16, %fd17;
	mul.f64 	%fd19, %fd12, %fd18;
	st.global.v2.f64 	[%rd4], {%fd15, %fd19};
$L__BB2_2:
	ret;

}
.func  (.param .align 16 .b8 func_retval0[16]) __internal_trig_reduction_slowpathd(
	.param .b64 __internal_trig_reduction_slowpathd_param_0
)
{
	.local .align 8 .b8 	__local_depot3[40];
	.reg .b64 	%SP;
	.reg .b64 	%SPL;
	.reg .pred 	%p<10>;
	.reg .b32 	%r<47>;
	.reg .b64 	%rd<74>;
	.reg .b64 	%fd<5>;

	mov.u64 	%SPL, __local_depot3;
	ld.param.f64 	%fd4, [__internal_trig_reduction_slowpathd_param_0];
	add.u64 	%rd1, %SPL, 0;
	{
	.reg .b32 %temp; 
	mov.b64 	{%temp, %r1}, %fd4;
	}
	shr.u32 	%r2, %r1, 20;
	and.b32  	%r3, %r2, 2047;
	setp.eq.s32 	%p1, %r3, 2047;
	mov.b32 	%r46, 0;
	@%p1 bra 	$L__BB3_9;
	add.s32 	%r20, %r3, -1024;
	mov.b64 	%rd20, %fd4;
	shl.b64 	%rd2, %rd20, 11;
	shr.u32 	%r4, %r20, 6;
	sub.s32 	%r45, 15, %r4;
	sub.s32 	%r21, 19, %r4;
	setp.lt.u32 	%p2, %r20, 128;
	selp.b32 	%r6, 18, %r21, %p2;
	setp.ge.s32 	%p3, %r45, %r6;
	mov.b64 	%rd70, 0;
	@%p3 bra 	$L__BB3_4;
	add.s32 	%r23, %r6, %r4;
	neg.s32 	%r43, %r23;
	or.b64  	%rd3, %rd2, -9223372036854775808;
	mov.b64 	%rd70, 0;
	mov.b32 	%r42, 0;
	mov.u64 	%rd25, __cudart_i2opi_d;
	mov.u32 	%r44, %r45;
$L__BB3_3:
	.pragma "nounroll";
	mul.wide.s32 	%rd22, %r42, 8;
	add.s64 	%rd23, %rd1, %rd22;
	mul.wide.s32 	%rd24, %r44, 8;
	add.s64 	%rd26, %rd25, %rd24;
	ld.global.nc.u64 	%rd27, [%rd26];
	{
	.reg .u32 %r0, %r1, %r2, %r3, %alo, %ahi, %blo, %bhi, %clo, %chi;
	mov.b64 	{%alo,%ahi}, %rd27;
	mov.b64 	{%blo,%bhi}, %rd3;
	mov.b64 	{%clo,%chi}, %rd70;
	mad.lo.cc.u32 	%r0, %alo, %blo, %clo;
	madc.hi.cc.u32 	%r1, %alo, %blo, %chi;
	madc.hi.u32 	%r2, %alo, %bhi, 0;
	mad.lo.cc.u32 	%r1, %alo, %bhi, %r1;
	madc.hi.cc.u32 	%r2, %ahi, %blo, %r2;
	madc.hi.u32 	%r3, %ahi, %bhi, 0;
	mad.lo.cc.u32 	%r1, %ahi, %blo, %r1;
	madc.lo.cc.u32 	%r2, %ahi, %bhi, %r2;
	addc.u32 	%r3, %r3, 0;
	mov.b64 	%rd28, {%r0,%r1};
	mov.b64 	%rd70, {%r2,%r3};
	}
	st.local.u64 	[%rd23], %rd28;
	add.s32 	%r44, %r44, 1;
	add.s32 	%r43, %r43, 1;
	add.s32 	%r42, %r42, 1;
	setp.ne.s32 	%p4, %r43, -15;
	mov.u32 	%r45, %r6;
	@%p4 bra 	$L__BB3_3;
$L__BB3_4:
	cvt.s64.s32 	%rd29, %r45;
	cvt.u64.u32 	%rd30, %r4;
	add.s64 	%rd31, %rd30, %rd29;
	shl.b64 	%rd32, %rd31, 3;
	add.s64 	%rd33, %rd1, %rd32;
	st.local.u64 	[%rd33+-120], %rd70;
	and.b32  	%r15, %r2, 63;
	ld.local.u64 	%rd72, [%rd1+16];
	ld.local.u64 	%rd71, [%rd1+24];
	setp.eq.s32 	%p5, %r15, 0;
	@%p5 bra 	$L__BB3_6;
	shl.b64 	%rd34, %rd71, %r15;
	shr.u64 	%rd35, %rd72, 1;
	xor.b32  	%r24, %r15, 63;
	shr.u64 	%rd36, %rd35, %r24;
	or.b64  	%rd71, %rd34, %rd36;
	ld.local.u64 	%rd37, [%rd1+8];
	shl.b64 	%rd38, %rd72, %r15;
	shr.u64 	%rd39, %rd37, 1;
	shr.u64 	%rd40, %rd39, %r24;
	or.b64  	%rd72, %rd38, %rd40;
$L__BB3_6:
	and.b32  	%r25, %r1, -2147483648;
	shr.u64 	%rd41, %rd71, 62;
	cvt.u32.u64 	%r26, %rd41;
	mov.b64 	{%r27, %r28}, %rd71;
	mov.b64 	{%r29, %r30}, %rd72;
	shf.l.wrap.b32 	%r31, %r30, %r27, 2;
	shf.l.wrap.b32 	%r32, %r27, %r28, 2;
	mov.b64 	%rd42, {%r31, %r32};
	shl.b64 	%rd43, %rd72, 2;
	shr.u64 	%rd44, %rd42, 63;
	cvt.u32.u64 	%r33, %rd44;
	add.s32 	%r34, %r33, %r26;
	setp.eq.s32 	%p6, %r25, 0;
	neg.s32 	%r35, %r34;
	selp.b32 	%r46, %r34, %r35, %p6;
	setp.gt.s64 	%p7, %rd42, -1;
	mov.b64 	%rd45, 0;
	{
	.reg .u32 %r0, %r1, %r2, %r3, %a0, %a1, %a2, %a3, %b0, %b1, %b2, %b3;
	mov.b64 	{%a0,%a1}, %rd45;
	mov.b64 	{%a2,%a3}, %rd45;
	mov.b64 	{%b0,%b1}, %rd43;
	mov.b64 	{%b2,%b3}, %rd42;
	sub.cc.u32 	%r0, %a0, %b0;
	subc.cc.u32 	%r1, %a1, %b1;
	subc.cc.u32 	%r2, %a2, %b2;
	subc.u32 	%r3, %a3, %b3;
	mov.b64 	%rd46, {%r0,%r1};
	mov.b64 	%rd47, {%r2,%r3};
	}
	xor.b32  	%r36, %r25, -2147483648;
	selp.b64 	%rd73, %rd42, %rd47, %p7;
	selp.b64 	%rd14, %rd43, %rd46, %p7;
	selp.b32 	%r17, %r25, %r36, %p7;
	clz.b64 	%r37, %rd73;
	cvt.u64.u32 	%rd15, %r37;
	setp.eq.s32 	%p8, %r37, 0;
	@%p8 bra 	$L__BB3_8;
	cvt.u32.u64 	%r38, %rd15;
	and.b32  	%r39, %r38, 63;
	shl.b64 	%rd48, %rd73, %r39;
	shr.u64 	%rd49, %rd14, 1;
	not.b32 	%r40, %r38;
	and.b32  	%r41, %r40, 63;
	shr.u64 	%rd50, %rd49, %r41;
	or.b64  	%rd73, %rd48, %rd50;
$L__BB3_8:
	mov.b64 	%rd51, -3958705157555305931;
	{
	.reg .u32 %r0, %r1, %r2, %r3, %alo, %ahi, %blo, %bhi;
	mov.b64 	{%alo,%ahi}, %rd73;
	mov.b64 	{%blo,%bhi}, %rd51;
	mul.lo.u32 	%r0, %alo, %blo;
	mul.hi.u32 	%r1, %alo, %blo;
	mad.lo.cc.u32 	%r1, %alo, %bhi, %r1;
	madc.hi.u32 	%r2, %alo, %bhi, 0;
	mad.lo.cc.u32 	%r1, %ahi, %blo, %r1;
	madc.hi.cc.u32 	%r2, %ahi, %blo, %r2;
	madc.hi.u32 	%r3, %ahi, %bhi, 0;
	mad.lo.cc.u32 	%r2, %ahi, %bhi, %r2;
	addc.u32 	%r3, %r3, 0;
	mov.b64 	%rd52, {%r0,%r1};
	mov.b64 	%rd53, {%r2,%r3};
	}
	setp.gt.s64 	%p9, %rd53, 0;
	{
	.reg .u32 %r0, %r1, %r2, %r3, %a0, %a1, %a2, %a3, %b0, %b1, %b2, %b3;
	mov.b64 	{%a0,%a1}, %rd52;
	mov.b64 	{%a2,%a3}, %rd53;
	mov.b64 	{%b0,%b1}, %rd52;
	mov.b64 	{%b2,%b3}, %rd53;
	add.cc.u32 	%r0, %a0, %b0;
	addc.cc.u32 	%r1, %a1, %b1;
	addc.cc.u32 	%r2, %a2, %b2;
	addc.u32 	%r3, %a3, %b3;
	mov.b64 	%rd54, {%r0,%r1};
	mov.b64 	%rd55, {%r2,%r3};
	}
	selp.b64 	%rd56, %rd55, %rd53, %p9;
	selp.s64 	%rd57, -1, 0, %p9;
	sub.s64 	%rd58, %rd57, %rd15;
	cvt.u64.u32 	%rd59, %r17;
	shl.b64 	%rd60, %rd59, 32;
	add.s64 	%rd61, %rd56, 1;
	shr.u64 	%rd62, %rd61, 10;
	add.s64 	%rd63, %rd62, 1;
	shr.u64 	%rd64, %rd63, 1;
	shl.b64 	%rd65, %rd58, 52;
	add.s64 	%rd66, %rd65, %rd64;
	add.s64 	%rd67, %rd66, 4602678819172646912;
	or.b64  	%rd68, %rd67, %rd60;
	mov.b64 	%fd4, %rd68;
$L__BB3_9:
	st.param.f64 	[func_retval0], %fd4;
	st.param.b32 	[func_retval0+8], %r46;
	ret;

}


// ===== COMPILED SASS (sm_100) =====

	.target	sm_100

	.elftype	@"ET_EXEC"


//--------------------- .note.nv.tkinfo           --------------------------
	.section	.note.nv.tkinfo,"",@"SHT_NOTE"
	.sectionflags	@"SHF_NOTE_NV_TKINFO"
	.tkinfo
        /*0018*/ 	.word	0x00000002
        /*0030*/ 	.string	""
        /*0030*/ 	.string	"ptxas"
        /*0030*/ 	.string	"Cuda compilation tools, release 13.0, V13.0.88"
        /*0030*/ 	.string	"Build cuda_13.0.r13.0/compiler.36424714_0"
        /*0030*/ 	.string	"-arch sm_100 -m 64 "



//--------------------- .note.nv.cuinfo           --------------------------
	.section	.note.nv.cuinfo,"",@"SHT_NOTE"
	.sectionflags	@"SHF_NOTE_NV_CUINFO"
        /*0018*/ 	.short	0x0002
        /*001a*/ 	.short	0x0064
        /*001c*/ 	.short	0x0082
	.zero		2


//--------------------- .nv.info                  --------------------------
	.section	.nv.info,"",@"SHT_CUDA_INFO"
	.align	4


	//----- nvinfo : EIATTR_REGCOUNT
	.align		4
        /*0000*/ 	.byte	0x04, 0x2f
        /*0002*/ 	.short	(.L_2 - .L_1)
	.align		4
.L_1:
        /*0004*/ 	.word	index@(_Z14bitReverseCopyP7double2S0_ii)
        /*0008*/ 	.word	0x0000000c


	//----- nvinfo : EIATTR_FRAME_SIZE
	.align		4
.L_2:
        /*000c*/ 	.byte	0x04, 0x11
        /*000e*/ 	.short	(.L_4 - .L_3)
	.align		4
.L_3:
        /*0010*/ 	.word	index@(_Z14bitReverseCopyP7double2S0_ii)
        /*0014*/ 	.word	0x00000000


	//----- nvinfo : EIATTR_REGCOUNT
	.align		4
.L_4:
        /*0018*/ 	.byte	0x04, 0x2f
        /*001a*/ 	.short	(.L_6 - .L_5)
	.align		4
.L_5:
        /*001c*/ 	.word	index@(_Z9fftKernelP7double2ib)
        /*0020*/ 	.word	0x0000001e


	//----- nvinfo : EIATTR_FRAME_SIZE
	.align		4
.L_6:
        /*0024*/ 	.byte	0x04, 0x11
        /*0026*/ 	.short	(.L_8 - .L_7)
	.align		4
.L_7:
        /*0028*/ 	.word	index@($_Z9fftKernelP7double2ib$__internal_trig_reduction_slowpathd)
        /*002c*/ 	.word	0x00000028


	//----- nvinfo : EIATTR_FRAME_SIZE
	.align		4
.L_8:
        /*0030*/ 	.byte	0x04, 0x11
        /*0032*/ 	.short	(.L_10 - .L_9)
	.align		4
.L_9:
        /*0034*/ 	.word	index@($__internal_1_$__cuda_sm20_div_rn_f64_full)
        /*0038*/ 	.word	0x00000028


	//----- nvinfo : EIATTR_FRAME_SIZE
	.align		4
.L_10:
        /*003c*/ 	.byte	0x04, 0x11
        /*003e*/ 	.short	(.L_12 - .L_11)
	.align		4
.L_11:
        /*0040*/ 	.word	index@(_Z9fftKernelP7double2ib)
        /*0044*/ 	.word	0x00000028


	//----- nvinfo : EIATTR_REGCOUNT
	.align		4
.L_12:
        /*0048*/ 	.byte	0x04, 0x2f
        /*004a*/ 	.short	(.L_14 - .L_13)
	.align		4
.L_13:
        /*004c*/ 	.word	index@(_Z9normalizeP7double2i)
        /*0050*/ 	.word	0x00000018


	//----- nvinfo : EIATTR_FRAME_SIZE
	.align		4
.L_14:
        /*0054*/ 	.byte	0x04, 0x11
        /*0056*/ 	.short	(.L_16 - .L_15)
	.align		4
.L_15:
        /*0058*/ 	.word	index@($__internal_0_$__cuda_sm20_dblrcp_rn_slowpath_v3)
        /*005c*/ 	.word	0x00000000


	//----- nvinfo : EIATTR_FRAME_SIZE
	.align		4
.L_16:
        /*0060*/ 	.byte	0x04, 0x11
        /*0062*/ 	.short	(.L_18 - .L_17)
	.align		4
.L_17:
        /*0064*/ 	.word	index@(_Z9normalizeP7double2i)
        /*0068*/ 	.word	0x00000000


	//----- nvinfo : EIATTR_MIN_STACK_SIZE
	.align		4
.L_18:
        /*006c*/ 	.byte	0x04, 0x12
        /*006e*/ 	.short	(.L_20 - .L_19)
	.align		4
.L_19:
        /*0070*/ 	.word	index@(_Z9normalizeP7double2i)
        /*0074*/ 	.word	0x00000000


	//----- nvinfo : EIATTR_MIN_STACK_SIZE
	.align		4
.L_20:
        /*0078*/ 	.byte	0x04, 0x12
        /*007a*/ 	.short	(.L_22 - .L_21)
	.align		4
.L_21:
        /*007c*/ 	.word	index@(_Z9fftKernelP7double2ib)
        /*0080*/ 	.word	0x00000028


	//----- nvinfo : EIATTR_MIN_STACK_SIZE
	.align		4
.L_22:
        /*0084*/ 	.byte	0x04, 0x12
        /*0086*/ 	.short	(.L_24 - .L_23)
	.align		4
.L_23:
        /*0088*/ 	.word	index@(_Z14bitReverseCopyP7double2S0_ii)
        /*008c*/ 	.word	0x00000000
.L_24:


//--------------------- .nv.compat                --------------------------
	.section	.nv.compat,"",@"SHT_CUDA_COMPAT_INFO"
	.align	4
        /*0000*/ 	.byte	0x02, 0x09, 0x00, 0x00, 0x02, 0x02, 0x01, 0x00, 0x02, 0x05, 0x05, 0x00, 0x03, 0x07, 0x01, 0x01
        /*0010*/ 	.byte	0x02, 0x03, 0x00, 0x00, 0x02, 0x06, 0x01, 0x00, 0x04, 0x0b, 0x08, 0x00, 0x01, 0x00, 0x00, 0x00
        /*0020*/ 	.byte	0x00, 0x00, 0x00, 0x00


//--------------------- .nv.info._Z9normalizeP7double2i --------------------------
	.section	.nv.info._Z9normalizeP7double2i,"",@"SHT_CUDA_INFO"
	.sectionflags	@""
	.align	4


	//----- nvinfo : EIATTR_CUDA_API_VERSION
	.align		4
        /*0000*/ 	.byte	0x04, 0x37
        /*0002*/ 	.short	(.L_26 - .L_25)
.L_25:
        /*0004*/ 	.word	0x00000082


	//----- nvinfo : EIATTR_KPARAM_INFO
	.align		4
.L_26:
        /*0008*/ 	.byte	0x04, 0x17
        /*000a*/ 	.short	(.L_28 - .L_27)
.L_27:
        /*000c*/ 	.word	0x00000000
        /*0010*/ 	.short	0x0001
        /*0012*/ 	.short	0x0008
        /*0014*/ 	.byte	0x00, 0xf0, 0x11, 0x00


	//----- nvinfo : EIATTR_KPARAM_INFO
	.align		4
.L_28:
        /*0018*/ 	.byte	0x04, 0x17
        /*001a*/ 	.short	(.L_30 - .L_29)
.L_29:
        /*001c*/ 	.word	0x00000000
        /*0020*/ 	.short	0x0000
        /*0022*/ 	.short	0x0000
        /*0024*/ 	.byte	0x00, 0xf5, 0x21, 0x00


	//----- nvinfo : EIATTR_SPARSE_MMA_MASK
	.align		4
.L_30:
        /*0028*/ 	.byte	0x03, 0x50
        /*002a*/ 	.short	0x0000


	//----- nvinfo : EIATTR_MAXREG_COUNT
	.align		4
        /*002c*/ 	.byte	0x03, 0x1b
        /*002e*/ 	.short	0x00ff


	//----- nvinfo : EIATTR_MERCURY_ISA_VERSION
	.align		4
        /*0030*/ 	.byte	0x03, 0x5f
        /*0032*/ 	.short	0x0101


	//----- nvinfo : EIATTR_VRC_CTA_INIT_COUNT
	.align		4
        /*0034*/ 	.byte	0x02, 0x4a
	.zero		1
	.zero		1


	//----- nvinfo : EIATTR_EXIT_INSTR_OFFSETS
	.align		4
        /*0038*/ 	.byte	0x04, 0x1c
        /*003a*/ 	.short	(.L_32 - .L_31)


	//   ....[0]....
.L_31:
        /*003c*/ 	.word	0x00000070


	//   ....[1]....
        /*0040*/ 	.word	0x000003b0


	//----- nvinfo : EIATTR_CRS_STACK_SIZE
	.align		4
.L_32:
        /*0044*/ 	.byte	0x04, 0x1e
        /*0046*/ 	.short	(.L_34 - .L_33)
.L_33:
        /*0048*/ 	.word	0x00000000


	//----- nvinfo : EIATTR_CBANK_PARAM_SIZE
	.align		4
.L_34:
        /*004c*/ 	.byte	0x03, 0x19
        /*004e*/ 	.short	0x000c


	//----- nvinfo : EIATTR_PARAM_CBANK
	.align		4
        /*0050*/ 	.byte	0x04, 0x0a
        /*0052*/ 	.short	(.L_36 - .L_35)
	.align		4
.L_35:
        /*0054*/ 	.word	index@(.nv.constant0._Z9normalizeP7double2i)
        /*0058*/ 	.short	0x0380
        /*005a*/ 	.short	0x000c


	//----- nvinfo : EIATTR_SW_WAR
	.align		4
.L_36:
        /*005c*/ 	.byte	0x04, 0x36
        /*005e*/ 	.short	(.L_38 - .L_37)
.L_37:
        /*0060*/ 	.word	0x00000008
.L_38:


//--------------------- .nv.info._Z9fftKernelP7double2ib --------------------------
	.section	.nv.info._Z9fftKernelP7double2ib,"",@"SHT_CUDA_INFO"
	.sectionflags	@""
	.align	4


	//----- nvinfo : EIATTR_CUDA_API_VERSION
	.align		4
        /*0000*/ 	.byte	0x04, 0x37
        /*0002*/ 	.short	(.L_40 - .L_39)
.L_39:
        /*0004*/ 	.word	0x00000082


	//----- nvinfo : EIATTR_KPARAM_INFO
	.align		4
.L_40:
        /*0008*/ 	.byte	0x04, 0x17
        /*000a*/ 	.short	(.L_42 - .L_41)
.L_41:
        /*000c*/ 	.word	0x00000000
        /*0010*/ 	.short	0x0002
        /*0012*/ 	.short	0x000c
        /*0014*/ 	.byte	0x00, 0xf0, 0x05, 0x00


	//----- nvinfo : EIATTR_KPARAM_INFO
	.align		4
.L_42:
        /*0018*/ 	.byte	0x04, 0x17
        /*001a*/ 	.short	(.L_44 - .L_43)
.L_43:
        /*001c*/ 	.word	0x00000000
        /*0020*/ 	.short	0x0001
        /*0022*/ 	.short	0x0008
        /*0024*/ 	.byte	0x00, 0xf0, 0x11, 0x00


	//----- nvinfo : EIATTR_KPARAM_INFO
	.align		4
.L_44:
        /*0028*/ 	.byte	0x04, 0x17
        /*002a*/ 	.short	(.L_46 - .L_45)
.L_45:
        /*002c*/ 	.word	0x00000000
        /*0030*/ 	.short	0x0000
        /*0032*/ 	.short	0x0000
        /*0034*/ 	.byte	0x00, 0xf5, 0x21, 0x00


	//----- nvinfo : EIATTR_SPARSE_MMA_MASK
	.align		4
.L_46:
        /*0038*/ 	.byte	0x03, 0x50
        /*003a*/ 	.short	0x0000


	//----- nvinfo : EIATTR_MAXREG_COUNT
	.align		4
        /*003c*/ 	.byte	0x03, 0x1b
        /*003e*/ 	.short	0x00ff


	//----- nvinfo : EIATTR_NUM_BARRIERS
	.align		4
        /*0040*/ 	.byte	0x02, 0x4c
        /*0042*/ 	.byte	0x01
	.zero		1


	//----- nvinfo : EIATTR_MERCURY_ISA_VERSION
	.align		4
        /*0044*/ 	.byte	0x03, 0x5f
        /*0046*/ 	.short	0x0101


	//----- nvinfo : EIATTR_VRC_CTA_INIT_COUNT
	.align		4
        /*0048*/ 	.byte	0x02, 0x4a
	.zero		1
	.zero		1


	//----- nvinfo : EIATTR_EXIT_INSTR_OFFSETS
	.align		4
        /*004c*/ 	.byte	0x04, 0x1c
        /*004e*/ 	.short	(.L_48 - .L_47)


	//   ....[0]....
.L_47:
        /*0050*/ 	.word	0x00000040


	//   ....[1]....
        /*0054*/ 	.word	0x00000e00


	//----- nvinfo : EIATTR_CRS_STACK_SIZE
	.align		4
.L_48:
        /*0058*/ 	.byte	0x04, 0x1e
        /*005a*/ 	.short	(.L_50 - .L_49)
.L_49:
        /*005c*/ 	.word	0x00000000


	//----- nvinfo : EIATTR_CBANK_PARAM_SIZE
	.align		4
.L_50:
        /*0060*/ 	.byte	0x03, 0x19
        /*0062*/ 	.short	0x000d


	//----- nvinfo : EIATTR_PARAM_CBANK
	.align		4
        /*0064*/ 	.byte	0x04, 0x0a
        /*0066*/ 	.short	(.L_52 - .L_51)
	.align		4
.L_51:
        /*0068*/ 	.word	index@(.nv.constant0._Z9fftKernelP7double2ib)
        /*006c*/ 	.short	0x0380
        /*006e*/ 	.short	0x000d


	//----- nvinfo : EIATTR_SW_WAR
	.align		4
.L_52:
        /*0070*/ 	.byte	0x04, 0x36
        /*0072*/ 	.short	(.L_54 - .L_53)
.L_53:
        /*0074*/ 	.word	0x00000008
.L_54:


//--------------------- .nv.info._Z14bitReverseCopyP7double2S0_ii --------------------------
	.section	.nv.info._Z14bitReverseCopyP7double2S0_ii,"",@"SHT_CUDA_INFO"
	.sectionflags	@""
	.align	4


	//----- nvinfo : EIATTR_CUDA_API_VERSION
	.align		4
        /*0000*/ 	.byte	0x04, 0x37
        /*0002*/ 	.short	(.L_56 - .L_55)
.L_55:
        /*0004*/ 	.word	0x00000082


	//----- nvinfo : EIATTR_KPARAM_INFO
	.align		4
.L_56:
        /*0008*/ 	.byte	0x04, 0x17
        /*000a*/ 	.short	(.L_58 - .L_57)
.L_57:
        /*000c*/ 	.word	0x00000000
        /*0010*/ 	.short	0x0003
        /*0012*/ 	.short	0x0014
        /*0014*/ 	.byte	0x00, 0xf0, 0x11, 0x00


	//----- nvinfo : EIATTR_KPARAM_INFO
	.align		4
.L_58:
        /*0018*/ 	.byte	0x04, 0x17
        /*001a*/ 	.short	(.L_60 - .L_59)
.L_59:
        /*001c*/ 	.word	0x00000000
        /*0020*/ 	.short	0x0002
        /*0022*/ 	.short	0x0010
        /*0024*/ 	.byte	0x00, 0xf0, 0x11, 0x00


	//----- nvinfo : EIATTR_KPARAM_INFO
	.align		4
.L_60:
        /*0028*/ 	.byte	0x04, 0x17
        /*002a*/ 	.short	(.L_62 - .L_61)
.L_61:
        /*002c*/ 	.word	0x00000000
        /*0030*/ 	.short	0x0001
        /*0032*/ 	.short	0x0008
        /*0034*/ 	.byte	0x00, 0xf5, 0x21, 0x00


	//----- nvinfo : EIATTR_KPARAM_INFO
	.align		4
.L_62:
        /*0038*/ 	.byte	0x04, 0x17
        /*003a*/ 	.short	(.L_64 - .L_63)
.L_63:
        /*003c*/ 	.word	0x00000000
        /*0040*/ 	.short	0x0000
        /*0042*/ 	.short	0x0000
        /*0044*/ 	.byte	0x00, 0xf5, 0x21, 0x00


	//----- nvinfo : EIATTR_SPARSE_MMA_MASK
	.align		4
.L_64:
        /*0048*/ 	.byte	0x03, 0x50
        /*004a*/ 	.short	0x0000


	//----- nvinfo : EIATTR_MAXREG_COUNT
	.align		4
        /*004c*/ 	.byte	0x03, 0x1b
        /*004e*/ 	.short	0x00ff


	//----- nvinfo : EIATTR_MERCURY_ISA_VERSION
	.align		4
        /*0050*/ 	.byte	0x03, 0x5f
        /*0052*/ 	.short	0x0101


	//----- nvinfo : EIATTR_VRC_CTA_INIT_COUNT
	.align		4
        /*0054*/ 	.byte	0x02, 0x4a
	.zero		1
	.zero		1


	//----- nvinfo : EIATTR_EXIT_INSTR_OFFSETS
	.align		4
        /*0058*/ 	.byte	0x04, 0x1c
        /*005a*/ 	.short	(.L_66 - .L_65)


	//   ....[0]....
.L_65:
        /*005c*/ 	.word	0x00000070


	//   ....[1]....
        /*0060*/ 	.word	0x00000890


	//----- nvinfo : EIATTR_CBANK_PARAM_SIZE
	.align		4
.L_66:
        /*0064*/ 	.byte	0x03, 0x19
        /*0066*/ 	.short	0x0018


	//----- nvinfo : EIATTR_PARAM_CBANK
	.align		4
        /*0068*/ 	.byte	0x04, 0x0a
        /*006a*/ 	.short	(.L_68 - .L_67)
	.align		4
.L_67:
        /*006c*/ 	.word	index@(.nv.constant0._Z14bitReverseCopyP7double2S0_ii)
        /*0070*/ 	.short	0x0380
        /*0072*/ 	.short	0x0018


	//----- nvinfo : EIATTR_SW_WAR
	.align		4
.L_68:
        /*0074*/ 	.byte	0x04, 0x36
        /*0076*/ 	.short	(.L_70 - .L_69)
.L_69:
        /*0078*/ 	.word	0x00000008
.L_70:


//--------------------- .nv.callgraph             --------------------------
	.section	.nv.callgraph,"",@"SHT_CUDA_CALLGRAPH"
	.align	4
	.sectionentsize	8
	.align		4
        /*0000*/ 	.word	0x00000000
	.align		4
        /*0004*/ 	.word	0xffffffff
	.align		4
        /*0008*/ 	.word	0x00000000
	.align		4
        /*000c*/ 	.word	0xfffffffe
	.align		4
        /*0010*/ 	.word	0x00000000
	.align		4
        /*0014*/ 	.word	0xfffffffd
	.align		4
        /*0018*/ 	.word	0x00000000
	.align		4
        /*001c*/ 	.word	0xfffffffc


//--------------------- .nv.constant4             --------------------------
	.section	.nv.constant4,"a",@progbits
	.align	8
	.align		8
.nv.constant4:
        /*0000*/ 	.dword	__cudart_i2opi_d


//--------------------- .text._Z9normalizeP7double2i --------------------------
	.section	.text._Z9normalizeP7double2i,"ax",@progbits
	.align	128
        .global         _Z9normalizeP7double2i
        .type           _Z9normalizeP7double2i,@function
        .size           _Z9normalizeP7double2i,(.L_x_38 - _Z9normalizeP7double2i)
        .other          _Z9normalizeP7double2i,@"STO_CUDA_ENTRY STV_DEFAULT"
_Z9normalizeP7double2i:
.text._Z9normalizeP7double2i:
[----:B------:R-:W-:Y:S01]  /*0000*/  LDC R1, c[0x0][0x37c] ;  /* 0x0000df00ff017b82 */ /* 0x000fe20000000800 */
[----:B------:R-:W0:Y:S07]  /*0010*/  S2R R0, SR_TID.X ;  /* 0x0000000000007919 */ /* 0x000e2e0000002100 */
[----:B------:R-:W0:Y:S01]  /*0020*/  S2UR UR4, SR_CTAID.X ;  /* 0x00000000000479c3 */ /* 0x000e220000002500 */
[----:B------:R-:W1:Y:S07]  /*0030*/  LDCU UR6, c[0x0][0x388] ;  /* 0x00007100ff0677ac */ /* 0x000e6e0008000800 */
[----:B------:R-:W0:Y:S02]  /*0040*/  LDC R5, c[0x0][0x360] ;  /* 0x0000d800ff057b82 */ /* 0x000e240000000800 */
[----:B0-----:R-:W-:-:S05]  /*0050*/  IMAD R5, R5, UR4, R0 ;  /* 0x0000000405057c24 */ /* 0x001fca000f8e0200 */
[----:B-1----:R-:W-:-:S13]  /*0060*/  ISETP.GE.AND P0, PT, R5, UR6, PT ;  /* 0x0000000605007c0c */ /* 0x002fda000bf06270 */
[----:B------:R-:W-:Y:S05]  /*0070*/  @P0 EXIT ;  /* 0x000000000000094d */ /* 0x000fea0003800000 */
[----:B------:R-:W0:Y:S01]  /*0080*/  LDC.64 R2, c[0x0][0x380] ;  /* 0x0000e000ff027b82 */ /* 0x000e220000000a00 */
[----:B------:R-:W1:Y:S01]  /*0090*/  LDCU.64 UR4, c[0x0][0x358] ;  /* 0x00006b00ff0477ac */ /* 0x000e620008000a00 */
[----:B0-----:R-:W-:-:S05]  /*00a0*/  IMAD.WIDE R2, R5, 0x10, R2 ;  /* 0x0000001005027825 */ /* 0x001fca00078e0202 */
[----:B-1----:R0:W5:Y:S01]  /*00b0*/  LDG.E.128 R4, desc[UR4][R2.64] ;  /* 0x0000000402047981 */ /* 0x002162000c1e1d00 */
[----:B------:R-:W1:Y:S02]  /*00c0*/  I2F.F64 R10, UR6 ;  /* 0x00000006000a7d12 */ /* 0x000e640008201c00 */
[----:B-1----:R-:W-:-:S06]  /*00d0*/  DADD R16, -RZ, |R10| ;  /* 0x00000000ff107229 */ /* 0x002fcc000000050a */
[----:B------:R-:W1:Y:S04]  /*00e0*/  MUFU.RCP64H R9, R17 ;  /* 0x0000001100097308 */ /* 0x000e680000001800 */
[----:B------:R-:W-:-:S05]  /*00f0*/  VIADD R8, R17, 0x300402 ;  /* 0x0030040211087836 */ /* 0x000fca0000000000 */
[----:B------:R-:W-:Y:S01]  /*0100*/  FSETP.GEU.AND P0, PT, |R8|, 5.8789094863358348022e-39, PT ;  /* 0x004004020800780b */ /* 0x000fe20003f0e200 */
[----:B-1----:R-:W-:-:S08]  /*0110*/  DFMA R12, -|R10|, R8, 1 ;  /* 0x3ff000000a0c742b */ /* 0x002fd00000000308 */
[----:B------:R-:W-:-:S08]  /*0120*/  DFMA R12, R12, R12, R12 ;  /* 0x0000000c0c0c722b */ /* 0x000fd0000000000c */
[----:B------:R-:W-:-:S08]  /*0130*/  DFMA R12, R8, R12, R8 ;  /* 0x0000000c080c722b */ /* 0x000fd00000000008 */
[----:B------:R-:W-:-:S08]  /*0140*/  DFMA R14, -|R10|, R12, 1 ;  /* 0x3ff000000a0e742b */ /* 0x000fd0000000030c */
[----:B------:R-:W-:Y:S01]  /*0150*/  DFMA R12, R12, R14, R12 ;  /* 0x0000000e0c0c722b */ /* 0x000fe2000000000c */
[----:B0-----:R-:W-:Y:S10]  /*0160*/  @P0 BRA `(.L_x_0) ;  /* 0x0000000000200947 */ /* 0x001ff40003800000 */
[----:B------:R-:W-:Y:S01]  /*0170*/  LOP3.LUT R0, R17, 0x7fffffff, RZ, 0xc0, !PT ;  /* 0x7fffffff11007812 */ /* 0x000fe200078ec0ff */
[----:B------:R-:W-:Y:S02]  /*0180*/  IMAD.MOV.U32 R12, RZ, RZ, R16 ;  /* 0x000000ffff0c7224 */ /* 0x000fe400078e0010 */
[----:B------:R-:W-:Y:S01]  /*0190*/  IMAD.MOV.U32 R13, RZ, RZ, R17 ;  /* 0x000000ffff0d7224 */ /* 0x000fe200078e0011 */
[----:B------:R-:W-:Y:S02]  /*01a0*/  IADD3 R16, PT, PT, R0, -0x100000, RZ ;  /* 0xfff0000000107810 */ /* 0x000fe40007ffe0ff */
[----:B------:R-:W-:-:S07]  /*01b0*/  MOV R0, 0x1d0 ;  /* 0x000001d000007802 */ /* 0x000fce0000000f00 */
[----:B-----5:R-:W-:Y:S05]  /*01c0*/  CALL.REL.NOINC `($__internal_0_$__cuda_sm20_dblrcp_rn_slowpath_v3) ;  /* 0x00000000007c7944 */ /* 0x020fea0003c00000 */
[----:B------:R-:W-:Y:S02]  /*01d0*/  IMAD.MOV.U32 R12, RZ, RZ, R18 ;  /* 0x000000ffff0c7224 */ /* 0x000fe400078e0012 */
[----:B------:R-:W-:-:S07]  /*01e0*/  IMAD.MOV.U32 R13, RZ, RZ, R19 ;  /* 0x000000ffff0d7224 */ /* 0x000fce00078e0013 */
.L_x_0:
[-C--:B------:R-:W-:Y:S02]  /*01f0*/  DMUL R8, RZ, R12.reuse ;  /* 0x0000000cff087228 */ /* 0x080fe40000000000 */
[-C--:B------:R-:W-:Y:S02]  /*0200*/  DMUL R10, R10, R12.reuse ;  /* 0x0000000c0a0a7228 */ /* 0x080fe40000000000 */
[-C--:B-----5:R-:W-:Y:S02]  /*0210*/  DMUL R4, R4, R12.reuse ;  /* 0x0000000c04047228 */ /* 0x0a0fe40000000000 */
[----:B------:R-:W-:Y:S02]  /*0220*/  DMUL R6, R6, R12 ;  /* 0x0000000c06067228 */ /* 0x000fe40000000000 */
[----:B------:R-:W-:-:S08]  /*0230*/  DMUL R14, R8, R8 ;  /* 0x00000008080e7228 */ /* 0x000fd00000000000 */
[----:B------:R-:W-:-:S06]  /*0240*/  DFMA R14, R10, R10, R14 ;  /* 0x0000000a0a0e722b */ /* 0x000fcc000000000e */
[----:B------:R-:W0:Y:S04]  /*0250*/  MUFU.RCP64H R17, R15 ;  /* 0x0000000f00117308 */ /* 0x000e280000001800 */
[----:B------:R-:W-:-:S04]  /*0260*/  IADD3 R16, PT, PT, R15, 0x300402, RZ ;  /* 0x003004020f107810 */ /* 0x000fc80007ffe0ff */
[----:B------:R-:W-:Y:S02]  /*0270*/  FSETP.GEU.AND P0, PT, |R16|, 5.8789094863358348022e-39, PT ;  /* 0x004004021000780b */ /* 0x000fe40003f0e200 */
[----:B0-----:R-:W-:-:S08]  /*0280*/  DFMA R18, -R14, R16, 1 ;  /* 0x3ff000000e12742b */ /* 0x001fd00000000110 */
[----:B------:R-:W-:-:S08]  /*0290*/  DFMA R18, R18, R18, R18 ;  /* 0x000000121212722b */ /* 0x000fd00000000012 */
[----:B------:R-:W-:-:S08]  /*02a0*/  DFMA R18, R16, R18, R16 ;  /* 0x000000121012722b */ /* 0x000fd00000000010 */
[----:B------:R-:W-:-:S08]  /*02b0*/  DFMA R20, -R14, R18, 1 ;  /* 0x3ff000000e14742b */ /* 0x000fd00000000112 */
[----:B------:R-:W-:Y:S01]  /*02c0*/  DFMA R18, R18, R20, R18 ;  /* 0x000000141212722b */ /* 0x000fe20000000012 */
[----:B------:R-:W-:Y:S10]  /*02d0*/  @P0 BRA `(.L_x_1) ;  /* 0x0000000000180947 */ /* 0x000ff40003800000 */
[----:B------:R-:W-:Y:S01]  /*02e0*/  LOP3.LUT R16, R15, 0x7fffffff, RZ, 0xc0, !PT ;  /* 0x7fffffff0f107812 */ /* 0x000fe200078ec0ff */
[----:B------:R-:W-:Y:S01]  /*02f0*/  IMAD.MOV.U32 R12, RZ, RZ, R14 ;  /* 0x000000ffff0c7224 */ /* 0x000fe200078e000e */
[----:B------:R-:W-:Y:S01]  /*0300*/  MOV R0, 0x340 ;  /* 0x0000034000007802 */ /* 0x000fe20000000f00 */
[----:B------:R-:W-:Y:S01]  /*0310*/  IMAD.MOV.U32 R13, RZ, RZ, R15 ;  /* 0x000000ffff0d7224 */ /* 0x000fe200078e000f */
[----:B------:R-:W-:-:S07]  /*0320*/  IADD3 R16, PT, PT, R16, -0x100000, RZ ;  /* 0xfff0000010107810 */ /* 0x000fce0007ffe0ff */
[----:B------:R-:W-:Y:S05]  /*0330*/  CALL.REL.NOINC `($__internal_0_$__cuda_sm20_dblrcp_rn_slowpath_v3) ;  /* 0x0000000000207944 */ /* 0x000fea0003c00000 */
.L_x_1:
[-C--:B------:R-:W-:Y:S02]  /*0340*/  DMUL R12, R6, R8.reuse ;  /* 0x00000008060c7228 */ /* 0x080fe40000000000 */
[----:B------:R-:W-:-:S06]  /*0350*/  DMUL R8, R4, R8 ;  /* 0x0000000804087228 */ /* 0x000fcc0000000000 */
[-C--:B------:R-:W-:Y:S02]  /*0360*/  DFMA R12, R4, R10.reuse, R12 ;  /* 0x0000000a040c722b */ /* 0x080fe4000000000c */
[----:B------:R-:W-:-:S06]  /*0370*/  DFMA R8, R6, R10, -R8 ;  /* 0x0000000a0608722b */ /* 0x000fcc0000000808 */
[-C--:B------:R-:W-:Y:S02]  /*0380*/  DMUL R12, R12, R18.reuse ;  /* 0x000000120c0c7228 */ /* 0x080fe40000000000 */
[----:B------:R-:W-:-:S07]  /*0390*/  DMUL R14, R8, R18 ;  /* 0x00000012080e7228 */ /* 0x000fce0000000000 */
[----:B------:R-:W-:Y:S01]  /*03a0*/  STG.E.128 desc[UR4][R2.64], R12 ;  /* 0x0000000c02007986 */ /* 0x000fe2000c101d04 */
[----:B------:R-:W-:Y:S05]  /*03b0*/  EXIT ;  /* 0x000000000000794d */ /* 0x000fea0003800000 */
        .weak           $__internal_0_$__cuda_sm20_dblrcp_rn_slowpath_v3
        .type           $__internal_0_$__cuda_sm20_dblrcp_rn_slowpath_v3,@function
        .size           $__internal_0_$__cuda_sm20_dblrcp_rn_slowpath_v3,(.L_x_38 - $__internal_0_$__cuda_sm20_dblrcp_rn_slowpath_v3)
$__internal_0_$__cuda_sm20_dblrcp_rn_slowpath_v3:
[----:B------:R-:W-:-:S14]  /*03c0*/  DSETP.GTU.AND P0, PT, |R12|, +INF , PT ;  /* 0x7ff000000c00742a */ /* 0x000fdc0003f0c200 */
[----:B------:R-:W-:Y:S05]  /*03d0*/  @P0 BRA `(.L_x_2) ;  /* 0x0000000000780947 */ /* 0x000fea0003800000 */
[----:B------:R-:W-:-:S05]  /*03e0*/  LOP3.LUT R17, R13, 0x7fffffff, RZ, 0xc0, !PT ;  /* 0x7fffffff0d117812 */ /* 0x000fca00078ec0ff */
[----:B------:R-:W-:-:S05]  /*03f0*/  VIADD R14, R17, 0xffffffff ;  /* 0xffffffff110e7836 */ /* 0x000fca0000000000 */
[----:B------:R-:W-:-:S13]  /*0400*/  ISETP.GE.U32.AND P0, PT, R14, 0x7fefffff, PT ;  /* 0x7fefffff0e00780c */ /* 0x000fda0003f06070 */
[----:B------:R-:W-:Y:S01]  /*0410*/  @P0 LOP3.LUT R15, R13, 0x7ff00000, RZ, 0x3c, !PT ;  /* 0x7ff000000d0f0812 */ /* 0x000fe200078e3cff */
[----:B------:R-:W-:Y:S01]  /*0420*/  @P0 IMAD.MOV.U32 R14, RZ, RZ, RZ ;  /* 0x000000ffff0e0224 */ /* 0x000fe200078e00ff */
[----:B------:R-:W-:Y:S06]  /*0430*/  @P0 BRA `(.L_x_3) ;  /* 0x0000000000680947 */ /* 0x000fec0003800000 */
[----:B------:R-:W-:-:S13]  /*0440*/  ISETP.GE.U32.AND P0, PT, R17, 0x1000001, PT ;  /* 0x010000011100780c */ /* 0x000fda0003f06070 */
[----:B------:R-:W-:Y:S05]  /*0450*/  @!P0 BRA `(.L_x_4) ;  /* 0x0000000000348947 */ /* 0x000fea0003800000 */
[----:B------:R-:W-:Y:S01]  /*0460*/  IADD3 R15, PT, PT, R13, -0x3fe00000, RZ ;  /* 0xc02000000d0f7810 */ /* 0x000fe20007ffe0ff */
[----:B------:R-:W-:-:S03]  /*0470*/  IMAD.MOV.U32 R14, RZ, RZ, R12 ;  /* 0x000000ffff0e7224 */ /* 0x000fc600078e000c */
[----:B------:R-:W0:Y:S03]  /*0480*/  MUFU.RCP64H R17, R15 ;  /* 0x0000000f00117308 */ /* 0x000e260000001800 */
[----:B0-----:R-:W-:-:S08]  /*0490*/  DFMA R18, -R14, R16, 1 ;  /* 0x3ff000000e12742b */ /* 0x001fd00000000110 */
[----:B------:R-:W-:-:S08]  /*04a0*/  DFMA R18, R18, R18, R18 ;  /* 0x000000121212722b */ /* 0x000fd00000000012 */
[----:B------:R-:W-:-:S08]  /*04b0*/  DFMA R18, R16, R18, R16 ;  /* 0x000000121012722b */ /* 0x000fd00000000010 */
[----:B------:R-:W-:-:S08]  /*04c0*/  DFMA R16, -R14, R18, 1 ;  /* 0x3ff000000e10742b */ /* 0x000fd00000000112 */
[----:B------:R-:W-:-:S08]  /*04d0*/  DFMA R16, R18, R16, R18 ;  /* 0x000000101210722b */ /* 0x000fd00000000012 */
[----:B------:R-:W-:-:S08]  /*04e0*/  DMUL R16, R16, 2.2250738585072013831e-308 ;  /* 0x0010000010107828 */ /* 0x000fd00000000000 */
[----:B------:R-:W-:-:S08]  /*04f0*/  DFMA R12, -R12, R16, 1 ;  /* 0x3ff000000c0c742b */ /* 0x000fd00000000110 */
[----:B------:R-:W-:-:S08]  /*0500*/  DFMA R12, R12, R12, R12 ;  /* 0x0000000c0c0c722b */ /* 0x000fd0000000000c */
[----:B------:R-:W-:Y:S01]  /*0510*/  DFMA R14, R16, R12, R16 ;  /* 0x0000000c100e722b */ /* 0x000fe20000000010 */
[----:B------:R-:W-:Y:S10]  /*0520*/  BRA `(.L_x_3) ;  /* 0x00000000002c7947 */ /* 0x000ff40003800000 */
.L_x_4:
[----:B------:R-:W-:-:S06]  /*0530*/  DMUL R12, R12, 8.11296384146066816958e+31 ;  /* 0x469000000c0c7828 */ /* 0x000fcc0000000000 */
[----:B------:R-:W0:Y:S02]  /*0540*/  MUFU.RCP64H R17, R13 ;  /* 0x0000000d00117308 */ /* 0x000e240000001800 */
[----:B0-----:R-:W-:-:S08]  /*0550*/  DFMA R14, -R12, R16, 1 ;  /* 0x3ff000000c0e742b */ /* 0x001fd00000000110 */
[----:B------:R-:W-:-:S08]  /*0560*/  DFMA R14, R14, R14, R14 ;  /* 0x0000000e0e0e722b */ /* 0x000fd0000000000e */
[----:B------:R-:W-:-:S08]  /*0570*/  DFMA R14, R16, R14, R16 ;  /* 0x0000000e100e722b */ /* 0x000fd00000000010 */
[----:B------:R-:W-:-:S08]  /*0580*/  DFMA R16, -R12, R14, 1 ;  /* 0x3ff000000c10742b */ /* 0x000fd0000000010e */
[----:B------:R-:W-:-:S08]  /*0590*/  DFMA R14, R14, R16, R14 ;  /* 0x000000100e0e722b */ /* 0x000fd0000000000e */
[----:B------:R-:W-:Y:S01]  /*05a0*/  DMUL R14, R14, 8.11296384146066816958e+31 ;  /* 0x469000000e0e7828 */ /* 0x000fe20000000000 */
[----:B------:R-:W-:Y:S10]  /*05b0*/  BRA `(.L_x_3) ;  /* 0x0000000000087947 */ /* 0x000ff40003800000 */
.L_x_2:
[----:B------:R-:W-:Y:S01]  /*05c0*/  LOP3.LUT R15, R13, 0x80000, RZ, 0xfc, !PT ;  /* 0x000800000d0f7812 */ /* 0x000fe200078efcff */
[----:B------:R-:W-:-:S07]  /*05d0*/  IMAD.MOV.U32 R14, RZ, RZ, R12 ;  /* 0x000000ffff0e7224 */ /* 0x000fce00078e000c */
.L_x_3:
[----:B------:R-:W-:Y:S01]  /*05e0*/  IMAD.MOV.U32 R12, RZ, RZ, R0 ;  /* 0x000000ffff0c7224 */ /* 0x000fe200078e0000 */
[----:B------:R-:W-:Y:S01]  /*05f0*/  MOV R13, 0x0 ;  /* 0x00000000000d7802 */ /* 0x000fe20000000f00 */
[----:B------:R-:W-:Y:S01]  /*0600*/  IMAD.MOV.U32 R19, RZ, RZ, R15 ;  /* 0x000000ffff137224 */ /* 0x000fe200078e000f */
[----:B------:R-:W-:Y:S02]  /*0610*/  MOV R18, R14 ;  /* 0x0000000e00127202 */ /* 0x000fe40000000f00 */
[----:B------:R-:W-:Y:S05]  /*0620*/  RET.REL.NODEC R12 `(_Z9normalizeP7double2i) ;  /* 0xfffffff80c747950 */ /* 0x000fea0003c3ffff */
.L_x_5:
[----:B------:R-:W-:-:S00]  /*0630*/  BRA `(.L_x_5) ;  /* 0xfffffffc00fc7947 */ /* 0x000fc0000383ffff */
[----:B------:R-:W-:-:S00]  /*0640*/  NOP ;  /* 0x0000000000007918 */ /* 0x000fc00000000000 */
        /* <DEDUP_REMOVED lines=11> */
.L_x_38:


//--------------------- .text._Z9fftKernelP7double2ib --------------------------
	.section	.text._Z9fftKernelP7double2ib,"ax",@progbits
	.align	128
        .global         _Z9fftKernelP7double2ib
        .type           _Z9fftKernelP7double2ib,@function
        .size           _Z9fftKernelP7double2ib,(.L_x_40 - _Z9fftKernelP7double2ib)
        .other          _Z9fftKernelP7double2ib,@"STO_CUDA_ENTRY STV_DEFAULT"
_Z9fftKernelP7double2ib:
.text._Z9fftKernelP7double2ib:
[----:B------:R-:W0:Y:S08]  /*0000*/  LDC R1, c[0x0][0x37c] ;  /* 0x0000df00ff017b82 */ /* 0x000e300000000800 */
[----:B------:R-:W1:Y:S01]  /*0010*/  LDC R0, c[0x0][0x388] ;  /* 0x0000e200ff007b82 */ /* 0x000e620000000800 */
[----:B0-----:R-:W-:Y:S01]  /*0020*/  VIADD R1, R1, 0xffffffd8 ;  /* 0xffffffd801017836 */ /* 0x001fe20000000000 */
[----:B-1----:R-:W-:-:S13]  /*0030*/  ISETP.GE.AND P0, PT, R0, 0x2, PT ;  /* 0x000000020000780c */ /* 0x002fda0003f06270 */
[----:B------:R-:W-:Y:S05]  /*0040*/  @!P0 EXIT ;  /* 0x000000000000894d */ /* 0x000fea0003800000 */
[----:B------:R-:W0:Y:S01]  /*0050*/  S2R R6, SR_CTAID.X ;  /* 0x0000000000067919 */ /* 0x000e220000002500 */
[----:B------:R-:W1:Y:S01]  /*0060*/  S2UR UR5, SR_CgaCtaId ;  /* 0x00000000000579c3 */ /* 0x000e620000008800 */
[----:B------:R-:W2:Y:S01]  /*0070*/  LDCU.64 UR8, c[0x0][0x380] ;  /* 0x00007000ff0877ac */ /* 0x000ea20008000a00 */
[----:B------:R-:W-:Y:S01]  /*0080*/  IMAD.MOV.U32 R0, RZ, RZ, 0x2 ;  /* 0x00000002ff007424 */ /* 0x000fe200078e00ff */
[----:B------:R-:W0:Y:S01]  /*0090*/  S2R R5, SR_TID.X ;  /* 0x0000000000057919 */ /* 0x000e220000002100 */
[----:B------:R-:W3:Y:S01]  /*00a0*/  LDCU UR10, c[0x0][0x360] ;  /* 0x00006c00ff0a77ac */ /* 0x000ee20008000800 */
[----:B------:R-:W3:Y:S01]  /*00b0*/  LDCU UR6, c[0x0][0x370] ;  /* 0x00006e00ff0677ac */ /* 0x000ee20008000800 */
[----:B------:R-:W-:Y:S01]  /*00c0*/  UMOV UR4, 0x400 ;  /* 0x0000040000047882 */ /* 0x000fe20000000000 */
[----:B------:R-:W4:Y:S01]  /*00d0*/  LDCU.64 UR12, c[0x0][0x358] ;  /* 0x00006b00ff0c77ac */ /* 0x000f220008000a00 */
[----:B--2---:R-:W-:-:S04]  /*00e0*/  UIADD3 UR7, UP0, UPT, UR8, 0x30, URZ ;  /* 0x0000003008077890 */ /* 0x004fc8000ff1e0ff */
[----:B------:R-:W-:Y:S02]  /*00f0*/  UIADD3.X UR8, UPT, UPT, URZ, UR9, URZ, UP0, !UPT ;  /* 0x00000009ff087290 */ /* 0x000fe400087fe4ff */
[----:B-1----:R-:W-:Y:S02]  /*0100*/  ULEA UR4, UR5, UR4, 0x18 ;  /* 0x0000000405047291 */ /* 0x002fe4000f8ec0ff */
[----:B---3--:R-:W-:Y:S02]  /*0110*/  UIMAD UR5, UR10, UR6, URZ ;  /* 0x000000060a0572a4 */ /* 0x008fe4000f8e02ff */
[----:B0-----:R-:W-:Y:S02]  /*0120*/  IMAD R6, R6, UR10, R5 ;  /* 0x0000000a06067c24 */ /* 0x001fe4000f8e0205 */
[----:B----4-:R-:W-:-:S08]  /*0130*/  LEA R5, R5, UR4, 0x5 ;  /* 0x0000000405057c11 */ /* 0x010fd0000f8e28ff */
.L_x_18:
[----:B0-----:R-:W0:Y:S01]  /*0140*/  I2F.F64 R22, R0 ;  /* 0x0000000000167312 */ /* 0x001e220000201c00 */
[----:B------:R-:W-:Y:S01]  /*0150*/  IMAD.MOV.U32 R2, RZ, RZ, 0x1 ;  /* 0x00000001ff027424 */ /* 0x000fe200078e00ff */
[----:B-1----:R-:W1:Y:S01]  /*0160*/  LDCU.U8 UR4, c[0x0][0x38c] ;  /* 0x00007180ff0477ac */ /* 0x002e620008000000 */
[----:B------:R-:W-:Y:S01]  /*0170*/  IMAD.MOV.U32 R12, RZ, RZ, 0x401921fb ;  /* 0x401921fbff0c7424 */ /* 0x000fe200078e00ff */
[----:B------:R-:W-:Y:S04]  /*0180*/  BSSY.RECONVERGENT B0, `(.L_x_6) ;  /* 0x0000017000007945 */ /* 0x000fe80003800200 */
[----:B0-----:R-:W0:Y:S01]  /*0190*/  MUFU.RCP64H R3, R23 ;  /* 0x0000001700037308 */ /* 0x001e220000001800 */
[----:B-1----:R-:W-:-:S06]  /*01a0*/  UPRMT UR4, UR4, 0x8880, URZ ;  /* 0x0000888004047896 */ /* 0x002fcc00080000ff */
[----:B------:R-:W-:-:S04]  /*01b0*/  ISETP.NE.AND P0, PT, RZ, UR4, PT ;  /* 0x00000004ff007c0c */ /* 0x000fc8000bf05270 */
[----:B------:R-:W-:Y:S01]  /*01c0*/  FSEL R13, R12, -2.3926990032196044922, !P0 ;  /* 0xc01921fb0c0d7808 */ /* 0x000fe20004000000 */
[----:B------:R-:W-:Y:S01]  /*01d0*/  IMAD.MOV.U32 R12, RZ, RZ, 0x54442d18 ;  /* 0x54442d18ff0c7424 */ /* 0x000fe200078e00ff */
[----:B0-----:R-:W-:Y:S02]  /*01e0*/  DFMA R8, -R22, R2, 1 ;  /* 0x3ff000001608742b */ /* 0x001fe40000000102 */
[----:B------:R-:W-:-:S06]  /*01f0*/  FSETP.GEU.AND P1, PT, |R13|, 6.5827683646048100446e-37, PT ;  /* 0x036000000d00780b */ /* 0x000fcc0003f2e200 */
[----:B------:R-:W-:-:S08]  /*0200*/  DFMA R8, R8, R8, R8 ;  /* 0x000000080808722b */ /* 0x000fd00000000008 */
[----:B------:R-:W-:-:S08]  /*0210*/  DFMA R8, R2, R8, R2 ;  /* 0x000000080208722b */ /* 0x000fd00000000002 */
[----:B------:R-:W-:-:S08]  /*0220*/  DFMA R2, -R22, R8, 1 ;  /* 0x3ff000001602742b */ /* 0x000fd00000000108 */
[----:B------:R-:W-:-:S08]  /*0230*/  DFMA R2, R8, R2, R8 ;  /* 0x000000020802722b */ /* 0x000fd00000000008 */
[----:B------:R-:W-:-:S08]  /*0240*/  DMUL R8, R2, R12 ;  /* 0x0000000c02087228 */ /* 0x000fd00000000000 */
[----:B------:R-:W-:-:S08]  /*0250*/  DFMA R10, -R22, R8, R12 ;  /* 0x00000008160a722b */ /* 0x000fd0000000010c */
[----:B------:R-:W-:-:S10]  /*0260*/  DFMA R8, R2, R10, R8 ;  /* 0x0000000a0208722b */ /* 0x000fd40000000008 */
[----:B------:R-:W-:-:S05]  /*0270*/  FFMA R2, RZ, R23, R9 ;  /* 0x00000017ff027223 */ /* 0x000fca0000000009 */
[----:B------:R-:W-:Y:S02]  /*0280*/  FSETP.GT.AND P0, PT, |R2|, 1.469367938527859385e-39, PT ;  /* 0x001000000200780b */ /* 0x000fe40003f04200 */
[----:B------:R-:W-:-:S11]  /*0290*/  SHF.R.S32.HI R2, RZ, 0x1, R0 ;  /* 0x00000001ff027819 */ /* 0x000fd60000011400 */
[----:B------:R-:W-:Y:S05]  /*02a0*/  @P0 BRA P1, `(.L_x_7) ;  /* 0x0000000000100947 */ /* 0x000fea0000800000 */
[----:B------:R-:W-:-:S07]  /*02b0*/  MOV R4, 0x2d0 ;  /* 0x000002d000047802 */ /* 0x000fce0000000f00 */
[----:B------:R-:W-:Y:S05]  /*02c0*/  CALL.REL.NOINC `($__internal_1_$__cuda_sm20_div_rn_f64_full) ;  /* 0x0000000800d07944 */ /* 0x000fea0003c00000 */
[----:B------:R-:W-:Y:S02]  /*02d0*/  IMAD.MOV.U32 R8, RZ, RZ, R16 ;  /* 0x000000ffff087224 */ /* 0x000fe400078e0010 */
[----:B------:R-:W-:-:S07]  /*02e0*/  IMAD.MOV.U32 R9, RZ, RZ, R17 ;  /* 0x000000ffff097224 */ /* 0x000fce00078e0011 */
.L_x_7:
[----:B------:R-:W-:Y:S05]  /*02f0*/  BSYNC.RECONVERGENT B0 ;  /* 0x0000000000007941 */ /* 0x000fea0003800200 */
.L_x_6:
[C---:B------:R-:W-:Y:S01]  /*0300*/  DSETP.GE.AND P0, PT, |R8|.reuse, 2.14748364800000000000e+09, PT ;  /* 0x41e000000800742a */ /* 0x040fe20003f06200 */
[----:B------:R-:W-:Y:S05]  /*0310*/  BSSY.RECONVERGENT B0, `(.L_x_8) ;  /* 0x0000007000007945 */ /* 0x000fea0003800200 */
[----:B------:R-:W-:-:S14]  /*0320*/  DSETP.EQ.OR P0, PT, |R8|, +INF , !P0 ;  /* 0x7ff000000800742a */ /* 0x000fdc0004702600 */
[----:B------:R-:W-:Y:S05]  /*0330*/  @P0 BRA `(.L_x_9) ;  /* 0x0000000000100947 */ /* 0x000fea0003800000 */
[----:B------:R-:W-:Y:S01]  /*0340*/  IMAD.MOV.U32 R7, RZ, RZ, R8 ;  /* 0x000000ffff077224 */ /* 0x000fe200078e0008 */
[----:B------:R-:W-:Y:S01]  /*0350*/  MOV R12, 0x380 ;  /* 0x00000380000c7802 */ /* 0x000fe20000000f00 */
[----:B------:R-:W-:-:S07]  /*0360*/  IMAD.MOV.U32 R10, RZ, RZ, R9 ;  /* 0x000000ffff0a7224 */ /* 0x000fce00078e0009 */
[----:B------:R-:W-:Y:S05]  /*0370*/  CALL.REL.NOINC `($_Z9fftKernelP7double2ib$__internal_trig_reduction_slowpathd) ;  /* 0x00000010001c7944 */ /* 0x000fea0003c00000 */
.L_x_9:
[----:B------:R-:W-:Y:S05]  /*0380*/  BSYNC.RECONVERGENT B0 ;  /* 0x0000000000007941 */ /* 0x000fea0003800200 */
.L_x_8:
[----:B------:R-:W0:Y:S01]  /*0390*/  LDCU UR4, c[0x0][0x388] ;  /* 0x00007100ff0477ac */ /* 0x000e220008000800 */
[----:B------:R-:W-:Y:S01]  /*03a0*/  BSSY.RECONVERGENT B0, `(.L_x_10) ;  /* 0x00000a2000007945 */ /* 0x000fe20003800200 */
[----:B0-----:R-:W-:-:S05]  /*03b0*/  IMAD.U32 R7, RZ, RZ, UR4 ;  /* 0x00000004ff077e24 */ /* 0x001fca000f8e00ff */
[----:B------:R-:W-:-:S13]  /*03c0*/  ISETP.GE.AND P0, PT, R6, R7, PT ;  /* 0x000000070600720c */ /* 0x000fda0003f06270 */
[----:B------:R-:W-:Y:S05]  /*03d0*/  @P0 BRA `(.L_x_11) ;  /* 0x0000000800780947 */ /* 0x000fea0003800000 */
[----:B------:R-:W0:Y:S01]  /*03e0*/  LDC.64 R18, c[0x0][0x380] ;  /* 0x0000e000ff127b82 */ /* 0x000e220000000a00 */
[C---:B------:R-:W-:Y:S01]  /*03f0*/  LOP3.LUT R3, R2.reuse, 0x7ffffffc, RZ, 0xc0, !PT ;  /* 0x7ffffffc02037812 */ /* 0x040fe200078ec0ff */
[----:B------:R-:W-:Y:S02]  /*0400*/  IMAD.MOV.U32 R4, RZ, RZ, R6 ;  /* 0x000000ffff047224 */ /* 0x000fe400078e0006 */
[----:B0-----:R-:W-:-:S07]  /*0410*/  IMAD.WIDE.U32 R18, R2, 0x10, R18 ;  /* 0x0000001002127825 */ /* 0x001fce00078e0012 */
.L_x_17:
[----:B------:R-:W-:Y:S01]  /*0420*/  ISETP.GE.AND P0, PT, R2, 0x1, PT ;  /* 0x000000010200780c */ /* 0x000fe20003f06270 */
[----:B------:R-:W-:-:S12]  /*0430*/  BSSY.RECONVERGENT B1, `(.L_x_12) ;  /* 0x0000093000017945 */ /* 0x000fd80003800200 */
[----:B01----:R-:W-:Y:S05]  /*0440*/  @!P0 BRA `(.L_x_13) ;  /* 0x0000000800448947 */ /* 0x003fea0003800000 */
[----:B------:R-:W-:Y:S01]  /*0450*/  ISETP.GE.U32.AND P0, PT, R2, 0x4, PT ;  /* 0x000000040200780c */ /* 0x000fe20003f06070 */
[----:B------:R-:W-:-:S12]  /*0460*/  IMAD.MOV.U32 R7, RZ, RZ, RZ ;  /* 0x000000ffff077224 */ /* 0x000fd800078e00ff */
[----:B------:R-:W-:Y:S05]  /*0470*/  @!P0 BRA `(.L_x_14) ;  /* 0x0000000400348947 */ /* 0x000fea0003800000 */
[----:B------:R-:W-:Y:S01]  /*0480*/  LOP3.LUT R16, R2, 0x7ffffffc, RZ, 0xc0, !PT ;  /* 0x7ffffffc02107812 */ /* 0x000fe200078ec0ff */
[----:B------:R-:W-:-:S04]  /*0490*/  IMAD.MOV.U32 R7, RZ, RZ, R4 ;  /* 0x000000ffff077224 */ /* 0x000fc800078e0004 */
[----:B------:R-:W-:-:S07]  /*04a0*/  IMAD.MOV R16, RZ, RZ, -R16 ;  /* 0x000000ffff107224 */ /* 0x000fce00078e0a10 */
.L_x_15:
[----:B0-----:R-:W-:Y:S02]  /*04b0*/  IMAD.U32 R22, RZ, RZ, UR7 ;  /* 0x00000007ff167e24 */ /* 0x001fe4000f8e00ff */
[----:B------:R-:W-:Y:S02]  /*04c0*/  IMAD.U32 R23, RZ, RZ, UR8 ;  /* 0x00000008ff177e24 */ /* 0x000fe4000f8e00ff */
[----:B------:R-:W-:-:S04]  /*04d0*/  IMAD.WIDE R20, R7, 0x10, R18 ;  /* 0x0000001007147825 */ /* 0x000fc800078e0212 */
[----:B------:R-:W-:Y:S01]  /*04e0*/  IMAD.WIDE R22, R7, 0x10, R22 ;  /* 0x0000001007167825 */ /* 0x000fe200078e0216 */
[----:B------:R-:W2:Y:S04]  /*04f0*/  LDG.E.128 R8, desc[UR12][R20.64] ;  /* 0x0000000c14087981 */ /* 0x000ea8000c1e1d00 */
[----:B------:R-:W3:Y:S01]  /*0500*/  LDG.E.128 R12, desc[UR12][R22.64+-0x30] ;  /* 0xffffd00c160c7981 */ /* 0x000ee2000c1e1d00 */
[----:B------:R-:W-:Y:S05]  /*0510*/  WARPSYNC.ALL ;  /* 0x0000000000007948 */ /* 0x000fea0003800000 */
[----:B--2---:R-:W-:Y:S04]  /*0520*/  STS.128 [R5+0x10], R8 ;  /* 0x0000100805007388 */ /* 0x004fe80000000c00 */
[----:B---3--:R-:W-:Y:S01]  /*0530*/  STS.128 [R5], R12 ;  /* 0x0000000c05007388 */ /* 0x008fe20000000c00 */
[----:B------:R-:W-:Y:S06]  /*0540*/  BAR.SYNC.DEFER_BLOCKING 0x0 ;  /* 0x0000000000007b1d */ /* 0x000fec0000010000 */
[----:B------:R-:W0:Y:S04]  /*0550*/  LDS.128 R12, [R5+0x10] ;  /* 0x00001000050c7984 */ /* 0x000e280000000c00 */
[----:B------:R-:W1:Y:S01]  /*0560*/  LDS.128 R8, [R5] ;  /* 0x0000000005087984 */ /* 0x000e620000000c00 */
[----:B0-----:R-:W-:-:S02]  /*0570*/  DFMA R26, -RZ, R14, R12 ;  /* 0x0000000eff1a722b */ /* 0x001fc4000000010c */
[----:B------:R-:W-:-:S06]  /*0580*/  DFMA R24, RZ, R12, R14 ;  /* 0x0000000cff18722b */ /* 0x000fcc000000000e */
[----:B-1----:R-:W-:Y:S02]  /*0590*/  DADD R12, R8, R26 ;  /* 0x00000000080c7229 */ /* 0x002fe4000000001a */
[----:B------:R-:W-:Y:S02]  /*05a0*/  DADD R14, R10, R24 ;  /* 0x000000000a0e7229 */ /* 0x000fe40000000018 */
[----:B------:R-:W-:Y:S02]  /*05b0*/  DADD R8, R8, -R26 ;  /* 0x0000000008087229 */ /* 0x000fe4000000081a */
[----:B------:R-:W-:-:S03]  /*05c0*/  DADD R10, R10, -R24 ;  /* 0x000000000a0a7229 */ /* 0x000fc60000000818 */
[----:B------:R-:W-:Y:S04]  /*05d0*/  STG.E.128 desc[UR12][R22.64+-0x30], R12 ;  /* 0xffffd00c16007986 */ /* 0x000fe8000c101d0c */
[----:B------:R0:W-:Y:S01]  /*05e0*/  STG.E.128 desc[UR12][R20.64], R8 ;  /* 0x0000000814007986 */ /* 0x0001e2000c101d0c */
[----:B------:R-:W-:Y:S06]  /*05f0*/  BAR.SYNC.DEFER_BLOCKING 0x0 ;  /* 0x0000000000007b1d */ /* 0x000fec0000010000 */
[----:B0-----:R-:W2:Y:S04]  /*0600*/  LDG.E.128 R8, desc[UR12][R22.64+-0x20] ;  /* 0xffffe00c16087981 */ /* 0x001ea8000c1e1d00 */
[----:B------:R-:W3:Y:S04]  /*0610*/  LDG.E.128 R12, desc[UR12][R20.64+0x10] ;  /* 0x0000100c140c7981 */ /* 0x000ee8000c1e1d00 */
[----:B--2---:R-:W-:Y:S04]  /*0620*/  STS.128 [R5], R8 ;  /* 0x0000000805007388 */ /* 0x004fe80000000c00 */
[----:B---3--:R-:W-:Y:S01]  /*0630*/  STS.128 [R5+0x10], R12 ;  /* 0x0000100c05007388 */ /* 0x008fe20000000c00 */
        /* <DEDUP_REMOVED lines=29> */
[----:B------:R-:W3:Y:S01]  /*0810*/  LDG.E.128 R12, desc[UR12][R20.64+0x30] ;  /* 0x0000300c140c7981 */ /* 0x000ee2000c1e1d00 */
[----:B------:R-:W-:Y:S01]  /*0820*/  IADD3 R16, PT, PT, R16, 0x4, RZ ;  /* 0x0000000410107810 */ /* 0x000fe20007ffe0ff */
[----:B------:R-:W-:-:S03]  /*0830*/  VIADD R7, R7, 0x4 ;  /* 0x0000000407077836 */ /* 0x000fc60000000000 */
[----:B------:R-:W-:Y:S01]  /*0840*/  ISETP.NE.AND P0, PT, R16, RZ, PT ;  /* 0x000000ff1000720c */ /* 0x000fe20003f05270 */
[----:B--2---:R-:W-:Y:S04]  /*0850*/  STS.128 [R5], R8 ;  /* 0x0000000805007388 */ /* 0x004fe80000000c00 */
[----:B---3--:R-:W-:Y:S01]  /*0860*/  STS.128 [R5+0x10], R12 ;  /* 0x0000100c05007388 */ /* 0x008fe20000000c00 */
[----:B------:R-:W-:Y:S06]  /*0870*/  BAR.SYNC.DEFER_BLOCKING 0x0 ;  /* 0x0000000000007b1d */ /* 0x000fec0000010000 */
[----:B------:R-:W0:Y:S04]  /*0880*/  LDS.128 R12, [R5+0x10] ;  /* 0x00001000050c7984 */ /* 0x000e280000000c00 */
[----:B------:R-:W1:Y:S01]  /*0890*/  LDS.128 R8, [R5] ;  /* 0x0000000005087984 */ /* 0x000e620000000c00 */
[----:B0-----:R-:W-:-:S02]  /*08a0*/  DFMA R24, RZ, R12, R14 ;  /* 0x0000000cff18722b */ /* 0x001fc4000000000e */
[----:B------:R-:W-:-:S06]  /*08b0*/  DFMA R26, -RZ, R14, R12 ;  /* 0x0000000eff1a722b */ /* 0x000fcc000000010c */
[----:B-1----:R-:W-:Y:S02]  /*08c0*/  DADD R14, R10, R24 ;  /* 0x000000000a0e7229 */ /* 0x002fe40000000018 */
[----:B------:R-:W-:Y:S02]  /*08d0*/  DADD R12, R8, R26 ;  /* 0x00000000080c7229 */ /* 0x000fe4000000001a */
[----:B------:R-:W-:Y:S02]  /*08e0*/  DADD R10, R10, -R24 ;  /* 0x000000000a0a7229 */ /* 0x000fe40000000818 */
[----:B------:R-:W-:-:S03]  /*08f0*/  DADD R8, R8, -R26 ;  /* 0x0000000008087229 */ /* 0x000fc6000000081a */
[----:B------:R0:W-:Y:S04]  /*0900*/  STG.E.128 desc[UR12][R22.64], R12 ;  /* 0x0000000c16007986 */ /* 0x0001e8000c101d0c */
[----:B------:R0:W-:Y:S01]  /*0910*/  STG.E.128 desc[UR12][R20.64+0x30], R8 ;  /* 0x0000300814007986 */ /* 0x0001e2000c101d0c */
[----:B------:R-:W-:Y:S06]  /*0920*/  BAR.SYNC.DEFER_BLOCKING 0x0 ;  /* 0x0000000000007b1d */ /* 0x000fec0000010000 */
[----:B------:R-:W-:Y:S05]  /*0930*/  @P0 BRA `(.L_x_15) ;  /* 0xfffffff800dc0947 */ /* 0x000fea000383ffff */
[----:B------:R-:W-:-:S07]  /*0940*/  IMAD.MOV.U32 R7, RZ, RZ, R3 ;  /* 0x000000ffff077224 */ /* 0x000fce00078e0003 */
.L_x_14:
[----:B0-----:R-:W-:-:S13]  /*0950*/  LOP3.LUT P0, R8, R0, 0x6, RZ, 0xc0, !PT ;  /* 0x0000000600087812 */ /* 0x001fda000780c0ff */
[----:B------:R-:W-:Y:S05]  /*0960*/  @!P0 BRA `(.L_x_13) ;  /* 0x0000000000fc8947 */ /* 0x000fea0003800000 */
[----:B------:R-:W-:Y:S02]  /*0970*/  ISETP.NE.AND P0, PT, R8, 0x2, PT ;  /* 0x000000020800780c */ /* 0x000fe40003f05270 */
[----:B------:R-:W-:-:S11]  /*0980*/  LOP3.LUT P1, RZ, R0, 0x2, RZ, 0xc0, !PT ;  /* 0x0000000200ff7812 */ /* 0x000fd6000782c0ff */
[----:B------:R-:W-:Y:S05]  /*0990*/  @!P0 BRA `(.L_x_16) ;  /* 0x0000000000988947 */ /* 0x000fea0003800000 */
[----:B------:R-:W0:Y:S01]  /*09a0*/  LDC.64 R20, c[0x0][0x380] ;  /* 0x0000e000ff147b82 */ /* 0x000e220000000a00 */
[----:B------:R-:W-:-:S04]  /*09b0*/  IMAD.IADD R9, R7, 0x1, R4 ;  /* 0x0000000107097824 */ /* 0x000fc800078e0204 */
[----:B0-----:R-:W-:-:S05]  /*09c0*/  IMAD.WIDE R20, R9, 0x10, R20 ;  /* 0x0000001009147825 */ /* 0x001fca00078e0214 */
[----:B------:R-:W2:Y:S01]  /*09d0*/  LDG.E.128 R8, desc[UR12][R20.64] ;  /* 0x0000000c14087981 */ /* 0x000ea2000c1e1d00 */
[----:B------:R-:W-:-:S05]  /*09e0*/  IMAD.WIDE.U32 R16, R2, 0x10, R20 ;  /* 0x0000001002107825 */ /* 0x000fca00078e0014 */
[----:B------:R-:W3:Y:S01]  /*09f0*/  LDG.E.128 R12, desc[UR12][R16.64] ;  /* 0x0000000c100c7981 */ /* 0x000ee2000c1e1d00 */
[----:B------:R-:W-:Y:S05]  /*0a00*/  WARPSYNC.ALL ;  /* 0x0000000000007948 */ /* 0x000fea0003800000 */
        /* <DEDUP_REMOVED lines=16> */
[----:B------:R-:W-:-:S03]  /*0b10*/  VIADD R7, R7, 0x2 ;  /* 0x0000000207077836 */ /* 0x000fc60000000000 */
        /* <DEDUP_REMOVED lines=14> */
.L_x_16:
[----:B------:R-:W-:Y:S05]  /*0c00*/  @!P1 BRA `(.L_x_13) ;  /* 0x0000000000549947 */ /* 0x000fea0003800000 */
[----:B0-----:R-:W0:Y:S01]  /*0c10*/  LDC.64 R20, c[0x0][0x380] ;  /* 0x0000e000ff147b82 */ /* 0x001e220000000a00 */
        /* <DEDUP_REMOVED lines=20> */
.L_x_13:
[----:B------:R-:W-:Y:S05]  /*0d60*/  BSYNC.RECONVERGENT B1 ;  /* 0x0000000000017941 */ /* 0x000fea0003800200 */
.L_x_12:
[----:B------:R-:W2:Y:S01]  /*0d70*/  LDCU UR4, c[0x0][0x388] ;  /* 0x00007100ff0477ac */ /* 0x000ea20008000800 */
[----:B------:R-:W-:Y:S02]  /*0d80*/  IMAD R4, R0, UR5, R4 ;  /* 0x0000000500047c24 */ /* 0x000fe4000f8e0204 */
[----:B--2---:R-:W-:-:S05]  /*0d90*/  IMAD.U32 R7, RZ, RZ, UR4 ;  /* 0x00000004ff077e24 */ /* 0x004fca000f8e00ff */
[----:B------:R-:W-:-:S13]  /*0da0*/  ISETP.GE.AND P0, PT, R4, R7, PT ;  /* 0x000000070400720c */ /* 0x000fda0003f06270 */
[----:B------:R-:W-:Y:S05]  /*0db0*/  @!P0 BRA `(.L_x_17) ;  /* 0xfffffff400988947 */ /* 0x000fea000383ffff */
.L_x_11:
[----:B------:R-:W-:Y:S05]  /*0dc0*/  BSYNC.RECONVERGENT B0 ;  /* 0x0000000000007941 */ /* 0x000fea0003800200 */
.L_x_10:
[----:B------:R-:W-:-:S05]  /*0dd0*/  IMAD.SHL.U32 R0, R0, 0x2, RZ ;  /* 0x0000000200007824 */ /* 0x000fca00078e00ff */
[----:B------:R-:W-:-:S13]  /*0de0*/  ISETP.GT.AND P0, PT, R0, R7, PT ;  /* 0x000000070000720c */ /* 0x000fda0003f04270 */
[----:B------:R-:W-:Y:S05]  /*0df0*/  @!P0 BRA `(.L_x_18) ;  /* 0xfffffff000d08947 */ /* 0x000fea000383ffff */
[----:B------:R-:W-:Y:S05]  /*0e00*/  EXIT ;  /* 0x000000000000794d */ /* 0x000fea0003800000 */
        .weak           $__internal_1_$__cuda_sm20_div_rn_f64_full
        .type           $__internal_1_$__cuda_sm20_div_rn_f64_full,@function
        .size           $__internal_1_$__cuda_sm20_div_rn_f64_full,($_Z9fftKernelP7double2ib$__internal_trig_reduction_slowpathd - $__internal_1_$__cuda_sm20_div_rn_f64_full)
$__internal_1_$__cuda_sm20_div_rn_f64_full:
[C---:B------:R-:W-:Y:S01]  /*0e10*/  FSETP.GEU.AND P0, PT, |R23|.reuse, 1.469367938527859385e-39, PT ;  /* 0x001000001700780b */ /* 0x040fe20003f0e200 */
[--C-:B------:R-:W-:Y:S01]  /*0e20*/  IMAD.MOV.U32 R10, RZ, RZ, R22.reuse ;  /* 0x000000ffff0a7224 */ /* 0x100fe200078e0016 */
[----:B------:R-:W-:Y:S01]  /*0e30*/  LOP3.LUT R8, R23, 0x800fffff, RZ, 0xc0, !PT ;  /* 0x800fffff17087812 */ /* 0x000fe200078ec0ff */
[----:B------:R-:W-:Y:S01]  /*0e40*/  IMAD.MOV.U32 R11, RZ, RZ, R23 ;  /* 0x000000ffff0b7224 */ /* 0x000fe200078e0017 */
[C---:B------:R-:W-:Y:S01]  /*0e50*/  FSETP.GEU.AND P2, PT, |R13|.reuse, 1.469367938527859385e-39, PT ;  /* 0x001000000d00780b */ /* 0x040fe20003f4e200 */
[----:B------:R-:W-:Y:S01]  /*0e60*/  IMAD.MOV.U32 R16, RZ, RZ, 0x1 ;  /* 0x00000001ff107424 */ /* 0x000fe200078e00ff */
[----:B------:R-:W-:Y:S01]  /*0e70*/  LOP3.LUT R9, R8, 0x3ff00000, RZ, 0xfc, !PT ;  /* 0x3ff0000008097812 */ /* 0x000fe200078efcff */
[----:B------:R-:W-:Y:S01]  /*0e80*/  IMAD.MOV.U32 R8, RZ, RZ, R22 ;  /* 0x000000ffff087224 */ /* 0x000fe200078e0016 */
[----:B------:R-:W-:Y:S01]  /*0e90*/  LOP3.LUT R3, R13, 0x7ff00000, RZ, 0xc0, !PT ;  /* 0x7ff000000d037812 */ /* 0x000fe200078ec0ff */
[----:B------:R-:W-:Y:S01]  /*0ea0*/  BSSY.RECONVERGENT B1, `(.L_x_19) ;  /* 0x0000051000017945 */ /* 0x000fe20003800200 */
[----:B------:R-:W-:Y:S01]  /*0eb0*/  MOV R7, 0x1ca00000 ;  /* 0x1ca0000000077802 */ /* 0x000fe20000000f00 */
[----:B------:R-:W-:Y:S01]  /*0ec0*/  IMAD.MOV.U32 R12, RZ, RZ, 0x54442d18 ;  /* 0x54442d18ff0c7424 */ /* 0x000fe200078e00ff */
[----:B------:R-:W-:Y:S01]  /*0ed0*/  LOP3.LUT R22, R23, 0x7ff00000, RZ, 0xc0, !PT ;  /* 0x7ff0000017167812 */ /* 0x000fe200078ec0ff */
[----:B------:R-:W-:Y:S01]  /*0ee0*/  @!P0 DMUL R8, R10, 8.98846567431157953865e+307 ;  /* 0x7fe000000a088828 */ /* 0x000fe20000000000 */
[----:B------:R-:W-:-:S02]  /*0ef0*/  IMAD.MOV.U32 R23, RZ, RZ, R3 ;  /* 0x000000ffff177224 */ /* 0x000fc400078e0003 */
[----:B------:R-:W-:Y:S02]  /*0f00*/  ISETP.GE.U32.AND P1, PT, R3, R22, PT ;  /* 0x000000160300720c */ /* 0x000fe40003f26070 */
[----:B------:R-:W-:Y:S01]  /*0f10*/  @!P2 LOP3.LUT R18, R11, 0x7ff00000, RZ, 0xc0, !PT ;  /* 0x7ff000000b12a812 */ /* 0x000fe200078ec0ff */
[----:B------:R-:W0:Y:S03]  /*0f20*/  MUFU.RCP64H R17, R9 ;  /* 0x0000000900117308 */ /* 0x000e260000001800 */
[----:B------:R-:W-:Y:S02]  /*0f30*/  @!P2 ISETP.GE.U32.AND P3, PT, R3, R18, PT ;  /* 0x000000120300a20c */ /* 0x000fe40003f66070 */
[----:B------:R-:W-:Y:S02]  /*0f40*/  @!P0 LOP3.LUT R22, R9, 0x7ff00000, RZ, 0xc0, !PT ;  /* 0x7ff0000009168812 */ /* 0x000fe400078ec0ff */
[----:B------:R-:W-:-:S03]  /*0f50*/  @!P2 SEL R19, R7, 0x63400000, !P3 ;  /* 0x634000000713a807 */ /* 0x000fc60005800000 */
[----:B------:R-:W-:Y:S01]  /*0f60*/  VIADD R25, R22, 0xffffffff ;  /* 0xffffffff16197836 */ /* 0x000fe20000000000 */
[----:B------:R-:W-:-:S04]  /*0f70*/  @!P2 LOP3.LUT R20, R19, 0x80000000, R13, 0xf8, !PT ;  /* 0x800000001314a812 */ /* 0x000fc800078ef80d */
[----:B------:R-:W-:Y:S01]  /*0f80*/  @!P2 LOP3.LUT R21, R20, 0x100000, RZ, 0xfc, !PT ;  /* 0x001000001415a812 */ /* 0x000fe200078efcff */
[----:B------:R-:W-:Y:S01]  /*0f90*/  @!P2 IMAD.MOV.U32 R20, RZ, RZ, RZ ;  /* 0x000000ffff14a224 */ /* 0x000fe200078e00ff */
[----:B0-----:R-:W-:-:S08]  /*0fa0*/  DFMA R14, R16, -R8, 1 ;  /* 0x3ff00000100e742b */ /* 0x001fd00000000808 */
[----:B------:R-:W-:-:S08]  /*0fb0*/  DFMA R14, R14, R14, R14 ;  /* 0x0000000e0e0e722b */ /* 0x000fd0000000000e */
[----:B------:R-:W-:Y:S01]  /*0fc0*/  DFMA R16, R16, R14, R16 ;  /* 0x0000000e1010722b */ /* 0x000fe20000000010 */
[----:B------:R-:W-:Y:S01]  /*0fd0*/  SEL R15, R7, 0x63400000, !P1 ;  /* 0x63400000070f7807 */ /* 0x000fe20004800000 */
[----:B------:R-:W-:-:S03]  /*0fe0*/  IMAD.MOV.U32 R14, RZ, RZ, 0x54442d18 ;  /* 0x54442d18ff0e7424 */ /* 0x000fc600078e00ff */
[----:B------:R-:W-:-:S03]  /*0ff0*/  LOP3.LUT R15, R15, 0x800fffff, R13, 0xf8, !PT ;  /* 0x800fffff0f0f7812 */ /* 0x000fc600078ef80d */
[----:B------:R-:W-:-:S03]  /*1000*/  DFMA R18, R16, -R8, 1 ;  /* 0x3ff000001012742b */ /* 0x000fc60000000808 */
[----:B------:R-:W-:-:S05]  /*1010*/  @!P2 DFMA R14, R14, 2, -R20 ;  /* 0x400000000e0ea82b */ /* 0x000fca0000000814 */
[----:B------:R-:W-:-:S05]  /*1020*/  DFMA R18, R16, R18, R16 ;  /* 0x000000121012722b */ /* 0x000fca0000000010 */
[----:B------:R-:W-:-:S03]  /*1030*/  @!P2 LOP3.LUT R23, R15, 0x7ff00000, RZ, 0xc0, !PT ;  /* 0x7ff000000f17a812 */ /* 0x000fc600078ec0ff */
[----:B------:R-:W-:Y:S02]  /*1040*/  DMUL R16, R18, R14 ;  /* 0x0000000e12107228 */ /* 0x000fe40000000000 */
[----:B------:R-:W-:-:S05]  /*1050*/  VIADD R24, R23, 0xffffffff ;  /* 0xffffffff17187836 */ /* 0x000fca0000000000 */
[----:B------:R-:W-:Y:S01]  /*1060*/  ISETP.GT.U32.AND P0, PT, R24, 0x7feffffe, PT ;  /* 0x7feffffe1800780c */ /* 0x000fe20003f04070 */
[----:B------:R-:W-:-:S03]  /*1070*/  DFMA R20, R16, -R8, R14 ;  /* 0x800000081014722b */ /* 0x000fc6000000000e */
[----:B------:R-:W-:-:S05]  /*1080*/  ISETP.GT.U32.OR P0, PT, R25, 0x7feffffe, P0 ;  /* 0x7feffffe1900780c */ /* 0x000fca0000704470 */
[----:B------:R-:W-:-:S08]  /*1090*/  DFMA R20, R18, R20, R16 ;  /* 0x000000141214722b */ /* 0x000fd00000000010 */
[----:B------:R-:W-:Y:S05]  /*10a0*/  @P0 BRA `(.L_x_20) ;  /* 0x00000000006c0947 */ /* 0x000fea0003800000 */
[----:B------:R-:W-:-:S04]  /*10b0*/  LOP3.LUT R16, R11, 0x7ff00000, RZ, 0xc0, !PT ;  /* 0x7ff000000b107812 */ /* 0x000fc800078ec0ff */
[CC--:B------:R-:W-:Y:S02]  /*10c0*/  VIADDMNMX R12, R3.reuse, -R16.reuse, 0xb9600000, !PT ;  /* 0xb9600000030c7446 */ /* 0x0c0fe40007800910 */
[----:B------:R-:W-:Y:S02]  /*10d0*/  ISETP.GE.U32.AND P0, PT, R3, R16, PT ;  /* 0x000000100300720c */ /* 0x000fe40003f06070 */
[----:B------:R-:W-:Y:S02]  /*10e0*/  VIMNMX R12, PT, PT, R12, 0x46a00000, PT ;  /* 0x46a000000c0c7848 */ /* 0x000fe40003fe0100 */
[----:B------:R-:W-:-:S05]  /*10f0*/  SEL R3, R7, 0x63400000, !P0 ;  /* 0x6340000007037807 */ /* 0x000fca0004000000 */
[----:B------:R-:W-:Y:S02]  /*1100*/  IMAD.IADD R3, R12, 0x1, -R3 ;  /* 0x000000010c037824 */ /* 0x000fe400078e0a03 */
[----:B------:R-:W-:Y:S02]  /*1110*/  IMAD.MOV.U32 R12, RZ, RZ, RZ ;  /* 0x000000ffff0c7224 */ /* 0x000fe400078e00ff */
[----:B------:R-:W-:-:S06]  /*1120*/  VIADD R13, R3, 0x7fe00000 ;  /* 0x7fe00000030d7836 */ /* 0x000fcc0000000000 */
[----:B------:R-:W-:-:S10]  /*1130*/  DMUL R16, R20, R12 ;  /* 0x0000000c14107228 */ /* 0x000fd40000000000 */
[----:B------:R-:W-:-:S13]  /*1140*/  FSETP.GTU.AND P0, PT, |R17|, 1.469367938527859385e-39, PT ;  /* 0x001000001100780b */ /* 0x000fda0003f0c200 */
[----:B------:R-:W-:Y:S05]  /*1150*/  @P0 BRA `(.L_x_21) ;  /* 0x0000000000940947 */ /* 0x000fea0003800000 */
[----:B------:R-:W-:Y:S01]  /*1160*/  DFMA R8, R20, -R8, R14 ;  /* 0x800000081408722b */ /* 0x000fe2000000000e */
[----:B------:R-:W-:-:S09]  /*1170*/  IMAD.MOV.U32 R12, RZ, RZ, RZ ;  /* 0x000000ffff0c7224 */ /* 0x000fd200078e00ff */
[C---:B------:R-:W-:Y:S02]  /*1180*/  FSETP.NEU.AND P0, PT, R9.reuse, RZ, PT ;  /* 0x000000ff0900720b */ /* 0x040fe40003f0d000 */
[----:B------:R-:W-:-:S04]  /*1190*/  LOP3.LUT R11, R9, 0x80000000, R11, 0x48, !PT ;  /* 0x80000000090b7812 */ /* 0x000fc800078e480b */
[----:B------:R-:W-:-:S07]  /*11a0*/  LOP3.LUT R13, R11, R13, RZ, 0xfc, !PT ;  /* 0x0000000d0b0d7212 */ /* 0x000fce00078efcff */
[----:B------:R-:W-:Y:S05]  /*11b0*/  @!P0 BRA `(.L_x_21) ;  /* 0x00000000007c8947 */ /* 0x000fea0003800000 */
[----:B------:R-:W-:Y:S01]  /*11c0*/  IMAD.MOV R9, RZ, RZ, -R3 ;  /* 0x000000ffff097224 */ /* 0x000fe200078e0a03 */
[----:B------:R-:W-:Y:S01]  /*11d0*/  DMUL.RP R12, R20, R12 ;  /* 0x0000000c140c7228 */ /* 0x000fe20000008000 */
[----:B------:R-:W-:Y:S01]  /*11e0*/  IMAD.MOV.U32 R8, RZ, RZ, RZ ;  /* 0x000000ffff087224 */ /* 0x000fe200078e00ff */
[----:B------:R-:W-:-:S05]  /*11f0*/  IADD3 R3, PT, PT, -R3, -0x43300000, RZ ;  /* 0xbcd0000003037810 */ /* 0x000fca0007ffe1ff */
[----:B------:R-:W-:-:S03]  /*1200*/  DFMA R8, R16, -R8, R20 ;  /* 0x800000081008722b */ /* 0x000fc60000000014 */
[----:B------:R-:W-:-:S07]  /*1210*/  LOP3.LUT R11, R13, R11, RZ, 0x3c, !PT ;  /* 0x0000000b0d0b7212 */ /* 0x000fce00078e3cff */
[----:B------:R-:W-:-:S04]  /*1220*/  FSETP.NEU.AND P0, PT, |R9|, R3, PT ;  /* 0x000000030900720b */ /* 0x000fc80003f0d200 */
[----:B------:R-:W-:Y:S02]  /*1230*/  FSEL R16, R12, R16, !P0 ;  /* 0x000000100c107208 */ /* 0x000fe40004000000 */
[----:B------:R-:W-:Y:S01]  /*1240*/  FSEL R17, R11, R17, !P0 ;  /* 0x000000110b117208 */ /* 0x000fe20004000000 */
[----:B------:R-:W-:Y:S06]  /*1250*/  BRA `(.L_x_21) ;  /* 0x0000000000547947 */ /* 0x000fec0003800000 */
.L_x_20:
[----:B------:R-:W-:-:S14]  /*1260*/  DSETP.NAN.AND P0, PT, R12, R12, PT ;  /* 0x0000000c0c00722a */ /* 0x000fdc0003f08000 */
[----:B------:R-:W-:Y:S05]  /*1270*/  @P0 BRA `(.L_x_22) ;  /* 0x0000000000440947 */ /* 0x000fea0003800000 */
[----:B------:R-:W-:-:S14]  /*1280*/  DSETP.NAN.AND P0, PT, R10, R10, PT ;  /* 0x0000000a0a00722a */ /* 0x000fdc0003f08000 */
[----:B------:R-:W-:Y:S05]  /*1290*/  @P0 BRA `(.L_x_23) ;  /* 0x0000000000300947 */ /* 0x000fea0003800000 */
[----:B------:R-:W-:Y:S01]  /*12a0*/  ISETP.NE.AND P0, PT, R23, R22, PT ;  /* 0x000000161700720c */ /* 0x000fe20003f05270 */
[----:B------:R-:W-:Y:S01]  /*12b0*/  IMAD.MOV.U32 R16, RZ, RZ, 0x0 ;  /* 0x00000000ff107424 */ /* 0x000fe200078e00ff */
[----:B------:R-:W-:-:S11]  /*12c0*/  MOV R17, 0xfff80000 ;  /* 0xfff8000000117802 */ /* 0x000fd60000000f00 */
[----:B------:R-:W-:Y:S05]  /*12d0*/  @!P0 BRA `(.L_x_21) ;  /* 0x0000000000348947 */ /* 0x000fea0003800000 */
[----:B------:R-:W-:Y:S02]  /*12e0*/  ISETP.NE.AND P0, PT, R23, 0x7ff00000, PT ;  /* 0x7ff000001700780c */ /* 0x000fe40003f05270 */
[----:B------:R-:W-:Y:S02]  /*12f0*/  LOP3.LUT R17, R13, 0x80000000, R11, 0x48, !PT ;  /* 0x800000000d117812 */ /* 0x000fe400078e480b */
[----:B------:R-:W-:-:S13]  /*1300*/  ISETP.EQ.OR P0, PT, R22, RZ, !P0 ;  /* 0x000000ff1600720c */ /* 0x000fda0004702670 */
[----:B------:R-:W-:Y:S01]  /*1310*/  @P0 LOP3.LUT R3, R17, 0x7ff00000, RZ, 0xfc, !PT ;  /* 0x7ff0000011030812 */ /* 0x000fe200078efcff */
[----:B------:R-:W-:Y:S02]  /*1320*/  @!P0 IMAD.MOV.U32 R16, RZ, RZ, RZ ;  /* 0x000000ffff108224 */ /* 0x000fe400078e00ff */
[----:B------:R-:W-:Y:S02]  /*1330*/  @P0 IMAD.MOV.U32 R16, RZ, RZ, RZ ;  /* 0x000000ffff100224 */ /* 0x000fe400078e00ff */
[----:B------:R-:W-:Y:S01]  /*1340*/  @P0 IMAD.MOV.U32 R17, RZ, RZ, R3 ;  /* 0x000000ffff110224 */ /* 0x000fe200078e0003 */
[----:B------:R-:W-:Y:S06]  /*1350*/  BRA `(.L_x_21) ;  /* 0x0000000000147947 */ /* 0x000fec0003800000 */
.L_x_23:
[----:B------:R-:W-:Y:S01]  /*1360*/  LOP3.LUT R17, R11, 0x80000, RZ, 0xfc, !PT ;  /* 0x000800000b117812 */ /* 0x000fe200078efcff */
[----:B------:R-:W-:Y:S01]  /*1370*/  IMAD.MOV.U32 R16, RZ, RZ, R10 ;  /* 0x000000ffff107224 */ /* 0x000fe200078e000a */
[----:B------:R-:W-:Y:S06]  /*1380*/  BRA `(.L_x_21) ;  /* 0x0000000000087947 */ /* 0x000fec0003800000 */
.L_x_22:
[----:B------:R-:W-:Y:S01]  /*1390*/  LOP3.LUT R17, R13, 0x80000, RZ, 0xfc, !PT ;  /* 0x000800000d117812 */ /* 0x000fe200078efcff */
[----:B------:R-:W-:-:S07]  /*13a0*/  IMAD.MOV.U32 R16, RZ, RZ, 0x54442d18 ;  /* 0x54442d18ff107424 */ /* 0x000fce00078e00ff */
.L_x_21:
[----:B------:R-:W-:Y:S05]  /*13b0*/  BSYNC.RECONVERGENT B1 ;  /* 0x0000000000017941 */ /* 0x000fea0003800200 */
.L_x_19:
[----:B------:R-:W-:Y:S02]  /*13c0*/  IMAD.MOV.U32 R8, RZ, RZ, R4 ;  /* 0x000000ffff087224 */ /* 0x000fe400078e0004 */
[----:B------:R-:W-:-:S04]  /*13d0*/  IMAD.MOV.U32 R9, RZ, RZ, 0x0 ;  /* 0x00000000ff097424 */ /* 0x000fc800078e00ff */
[----:B------:R-:W-:Y:S05]  /*13e0*/  RET.REL.NODEC R8 `(_Z9fftKernelP7double2ib) ;  /* 0xffffffec08047950 */ /* 0x000fea0003c3ffff */
        .type           $_Z9fftKernelP7double2ib$__internal_trig_reduction_slowpathd,@function
        .size           $_Z9fftKernelP7double2ib$__internal_trig_reduction_slowpathd,(.L_x_40 - $_Z9fftKernelP7double2ib$__internal_trig_reduction_slowpathd)
$_Z9fftKernelP7double2ib$__internal_trig_reduction_slowpathd:
[----:B------:R-:W-:Y:S01]  /*13f0*/  SHF.R.U32.HI R3, RZ, 0x14, R10 ;  /* 0x00000014ff037819 */ /* 0x000fe2000001160a */
[----:B------:R-:W-:-:S03]  /*1400*/  IMAD.MOV.U32 R13, RZ, RZ, 0x0 ;  /* 0x00000000ff0d7424 */ /* 0x000fc600078e00ff */
[----:B------:R-:W-:-:S04]  /*1410*/  LOP3.LUT R3, R3, 0x7ff, RZ, 0xc0, !PT ;  /* 0x000007ff03037812 */ /* 0x000fc800078ec0ff */
[----:B------:R-:W-:-:S13]  /*1420*/  ISETP.NE.AND P0, PT, R3, 0x7ff, PT ;  /* 0x000007ff0300780c */ /* 0x000fda0003f05270 */
[----:B------:R-:W-:Y:S05]  /*1430*/  @!P0 RET.REL.NODEC R12 `(_Z9fftKernelP7double2ib) ;  /* 0xffffffe80cf08950 */ /* 0x000fea0003c3ffff */
[----:B------:R-:W-:Y:S01]  /*1440*/  VIADD R3, R3, 0xfffffc00 ;  /* 0xfffffc0003037836 */ /* 0x000fe20000000000 */
[----:B------:R-:W0:Y:S01]  /*1450*/  LDC.64 R14, c[0x0][0x358] ;  /* 0x0000d600ff0e7b82 */ /* 0x000e220000000a00 */
[----:B------:R-:W-:Y:S01]  /*1460*/  BSSY.RECONVERGENT B1, `(.L_x_24) ;  /* 0x000002e000017945 */ /* 0x000fe20003800200 */
[----:B------:R-:W-:Y:S02]  /*1470*/  CS2R R8, SRZ ;  /* 0x0000000000087805 */ /* 0x000fe4000001ff00 */
[----:B------:R-:W-:Y:S02]  /*1480*/  SHF.R.U32.HI R4, RZ, 0x6, R3 ;  /* 0x00000006ff047819 */ /* 0x000fe40000011603 */
[----:B------:R-:W-:Y:S02]  /*1490*/  ISETP.GE.U32.AND P0, PT, R3, 0x80, PT ;  /* 0x000000800300780c */ /* 0x000fe40003f06070 */
[C---:B------:R-:W-:Y:S02]  /*14a0*/  IADD3 R3, PT, PT, -R4.reuse, 0x13, RZ ;  /* 0x0000001304037810 */ /* 0x040fe40007ffe1ff */
[----:B------:R-:W-:-:S02]  /*14b0*/  IADD3 R19, PT, PT, -R4, 0xf, RZ ;  /* 0x0000000f04137810 */ /* 0x000fc40007ffe1ff */
[----:B------:R-:W-:-:S04]  /*14c0*/  SEL R3, R3, 0x12, P0 ;  /* 0x0000001203037807 */ /* 0x000fc80000000000 */
[----:B------:R-:W-:-:S13]  /*14d0*/  ISETP.GE.AND P0, PT, R19, R3, PT ;  /* 0x000000031300720c */ /* 0x000fda0003f06270 */
[----:B------:R-:W-:Y:S05]  /*14e0*/  @P0 BRA `(.L_x_25) ;  /* 0x0000000000940947 */ /* 0x000fea0003800000 */
[C---:B------:R-:W-:Y:S01]  /*14f0*/  SHF.L.U64.HI R13, R7.reuse, 0xb, R10 ;  /* 0x0000000b070d7819 */ /* 0x040fe2000001020a */
[----:B------:R-:W-:Y:S01]  /*1500*/  BSSY.RECONVERGENT B2, `(.L_x_26) ;  /* 0x0000022000027945 */ /* 0x000fe20003800200 */
[----:B------:R-:W-:Y:S01]  /*1510*/  IMAD.SHL.U32 R7, R7, 0x800, RZ ;  /* 0x0000080007077824 */ /* 0x000fe200078e00ff */
[----:B------:R-:W-:Y:S01]  /*1520*/  IADD3 R17, PT, PT, RZ, -R4, -R3 ;  /* 0x80000004ff117210 */ /* 0x000fe20007ffe803 */
[----:B------:R-:W-:Y:S01]  /*1530*/  IMAD.MOV.U32 R16, RZ, RZ, RZ ;  /* 0x000000ffff107224 */ /* 0x000fe200078e00ff */
[----:B------:R-:W-:Y:S02]  /*1540*/  CS2R R8, SRZ ;  /* 0x0000000000087805 */ /* 0x000fe4000001ff00 */
[----:B------:R-:W-:-:S07]  /*1550*/  LOP3.LUT R13, R13, 0x80000000, RZ, 0xfc, !PT ;  /* 0x800000000d0d7812 */ /* 0x000fce00078efcff */
.L_x_27:
[----:B------:R-:W1:Y:S01]  /*1560*/  LDC.64 R10, c[0x4][RZ] ;  /* 0x01000000ff0a7b82 */ /* 0x000e620000000a00 */
[----:B0-----:R-:W-:Y:S02]  /*1570*/  R2UR UR10, R14 ;  /* 0x000000000e0a72ca */ /* 0x001fe400000e0000 */
[----:B------:R-:W-:Y:S01]  /*1580*/  R2UR UR11, R15 ;  /* 0x000000000f0b72ca */ /* 0x000fe200000e0000 */
[----:B-1----:R-:W-:-:S12]  /*1590*/  IMAD.WIDE R10, R19, 0x8, R10 ;  /* 0x00000008130a7825 */ /* 0x002fd800078e020a */
[----:B------:R-:W2:Y:S01]  /*15a0*/  LDG.E.64.CONSTANT R10, desc[UR10][R10.64] ;  /* 0x0000000a0a0a7981 */ /* 0x000ea2000c1e9b00 */
[----:B------:R-:W-:Y:S02]  /*15b0*/  VIADD R17, R17, 0x1 ;  /* 0x0000000111117836 */ /* 0x000fe40000000000 */
[----:B------:R-:W-:Y:S02]  /*15c0*/  VIADD R19, R19, 0x1 ;  /* 0x0000000113137836 */ /* 0x000fe40000000000 */
[----:B--2---:R-:W-:-:S04]  /*15d0*/  IMAD.WIDE.U32 R8, P2, R10, R7, R8 ;  /* 0x000000070a087225 */ /* 0x004fc80007840008 */
[----:B------:R-:W-:Y:S02]  /*15e0*/  IMAD R21, R10, R13, RZ ;  /* 0x0000000d0a157224 */ /* 0x000fe400078e02ff */
[CC--:B------:R-:W-:Y:S02]  /*15f0*/  IMAD R18, R11.reuse, R7.reuse, RZ ;  /* 0x000000070b127224 */ /* 0x0c0fe400078e02ff */
[----:B------:R-:W-:Y:S01]  /*1600*/  IMAD.HI.U32 R23, R11, R7, RZ ;  /* 0x000000070b177227 */ /* 0x000fe200078e00ff */
[----:B------:R-:W-:-:S03]  /*1610*/  IADD3 R9, P0, PT, R21, R9, RZ ;  /* 0x0000000915097210 */ /* 0x000fc60007f1e0ff */
[----:B------:R-:W-:Y:S01]  /*1620*/  IMAD R21, R16, 0x8, R1 ;  /* 0x0000000810157824 */ /* 0x000fe200078e0201 */
[----:B------:R-:W-:Y:S01]  /*1630*/  IADD3 R9, P1, PT, R18, R9, RZ ;  /* 0x0000000912097210 */ /* 0x000fe20007f3e0ff */
[----:B------:R-:W-:-:S04]  /*1640*/  IMAD.HI.U32 R18, R10, R13, RZ ;  /* 0x0000000d0a127227 */ /* 0x000fc800078e00ff */
[----:B------:R0:W-:Y:S01]  /*1650*/  STL.64 [R21], R8 ;  /* 0x0000000815007387 */ /* 0x0001e20000100a00 */
[----:B------:R-:W-:Y:S01]  /*1660*/  IADD3.X R10, PT, PT, R18, RZ, RZ, P2, !PT ;  /* 0x000000ff120a7210 */ /* 0x000fe200017fe4ff */
[----:B------:R-:W-:-:S03]  /*1670*/  IMAD.HI.U32 R18, R11, R13, RZ ;  /* 0x0000000d0b127227 */ /* 0x000fc600078e00ff */
[----:B------:R-:W-:Y:S01]  /*1680*/  IADD3.X R10, P0, PT, R23, R10, RZ, P0, !PT ;  /* 0x0000000a170a7210 */ /* 0x000fe2000071e4ff */
[----:B------:R-:W-:Y:S02]  /*1690*/  IMAD R11, R11, R13, RZ ;  /* 0x0000000d0b0b7224 */ /* 0x000fe400078e02ff */
[----:B------:R-:W-:-:S03]  /*16a0*/  VIADD R16, R16, 0x1 ;  /* 0x0000000110107836 */ /* 0x000fc60000000000 */
[----:B------:R-:W-:Y:S01]  /*16b0*/  IADD3.X R11, P1, PT, R11, R10, RZ, P1, !PT ;  /* 0x0000000a0b0b7210 */ /* 0x000fe20000f3e4ff */
[----:B------:R-:W-:Y:S01]  /*16c0*/  IMAD.X R10, RZ, RZ, R18, P0 ;  /* 0x000000ffff0a7224 */ /* 0x000fe200000e0612 */
[----:B------:R-:W-:-:S03]  /*16d0*/  ISETP.NE.AND P0, PT, R17, -0xf, PT ;  /* 0xfffffff11100780c */ /* 0x000fc60003f05270 */
[----:B------:R-:W-:Y:S02]  /*16e0*/  IMAD.X R10, RZ, RZ, R10, P1 ;  /* 0x000000ffff0a7224 */ /* 0x000fe400008e060a */
[----:B0-----:R-:W-:Y:S02]  /*16f0*/  IMAD.MOV.U32 R8, RZ, RZ, R11 ;  /* 0x000000ffff087224 */ /* 0x001fe400078e000b */
[----:B------:R-:W-:-:S06]  /*1700*/  IMAD.MOV.U32 R9, RZ, RZ, R10 ;  /* 0x000000ffff097224 */ /* 0x000fcc00078e000a */
[----:B------:R-:W-:Y:S05]  /*1710*/  @P0 BRA `(.L_x_27) ;  /* 0xfffffffc00900947 */ /* 0x000fea000383ffff */
[----:B------:R-:W-:Y:S05]  /*1720*/  BSYNC.RECONVERGENT B2 ;  /* 0x0000000000027941 */ /* 0x000fea0003800200 */
.L_x_26:
[----:B------:R-:W-:-:S07]  /*1730*/  IMAD.MOV.U32 R19, RZ, RZ, R3 ;  /* 0x000000ffff137224 */ /* 0x000fce00078e0003 */
.L_x_25:
[----:B------:R-:W-:Y:S05]  /*1740*/  BSYNC.RECONVERGENT B1 ;  /* 0x0000000000017941 */ /* 0x000fea0003800200 */
.L_x_24:
[----:B------:R-:W-:Y:S02]  /*1750*/  IMAD.IADD R4, R4, 0x1, R19 ;  /* 0x0000000104047824 */ /* 0x000fe400078e0213 */
[----:B------:R-:W-:Y:S02]  /*1760*/  IMAD.MOV.U32 R13, RZ, RZ, 0x0 ;  /* 0x00000000ff0d7424 */ /* 0x000fe400078e00ff */
[----:B------:R-:W-:-:S05]  /*1770*/  IMAD.U32 R3, R4, 0x8, R1 ;  /* 0x0000000804037824 */ /* 0x000fca00078e0001 */
[----:B------:R0:W-:Y:S02]  /*1780*/  STL.64 [R3+-0x78], R8 ;  /* 0xffff880803007387 */ /* 0x0001e40000100a00 */
[----:B0-----:R-:W-:Y:S05]  /*1790*/  RET.REL.NODEC R12 `(_Z9fftKernelP7double2ib) ;  /* 0xffffffe80c187950 */ /* 0x001fea0003c3ffff */
.L_x_28:
        /* <DEDUP_REMOVED lines=14> */
.L_x_40:


//--------------------- .text._Z14bitReverseCopyP7double2S0_ii --------------------------
	.section	.text._Z14bitReverseCopyP7double2S0_ii,"ax",@progbits
	.align	128
        .global         _Z14bitReverseCopyP7double2S0_ii
        .type           _Z14bitReverseCopyP7double2S0_ii,@function
        .size           _Z14bitReverseCopyP7double2S0_ii,(.L_x_43 - _Z14bitReverseCopyP7double2S0_ii)
        .other          _Z14bitReverseCopyP7double2S0_ii,@"STO_CUDA_ENTRY STV_DEFAULT"
_Z14bitReverseCopyP7double2S0_ii:
.text._Z14bitReverseCopyP7double2S0_ii:
        /* <DEDUP_REMOVED lines=8> */
[----:B------:R-:W0:Y:S01]  /*0080*/  LDCU UR5, c[0x0][0x394] ;  /* 0x00007280ff0577ac */ /* 0x000e220008000800 */
[----:B------:R-:W-:Y:S01]  /*0090*/  CS2R R2, SRZ ;  /* 0x0000000000027805 */ /* 0x000fe2000001ff00 */
[----:B------:R-:W1:Y:S01]  /*00a0*/  LDCU.64 UR6, c[0x0][0x358] ;  /* 0x00006b00ff0677ac */ /* 0x000e620008000a00 */
[----:B0-----:R-:W-:-:S09]  /*00b0*/  UISETP.GE.AND UP0, UPT, UR5, 0x1, UPT ;  /* 0x000000010500788c */ /* 0x001fd2000bf06270 */
[----:B-1----:R-:W-:Y:S05]  /*00c0*/  BRA.U !UP0, `(.L_x_29) ;  /* 0x0000000508d47547 */ /* 0x002fea000b800000 */
[----:B------:R-:W-:Y:S01]  /*00d0*/  UISETP.GE.U32.AND UP0, UPT, UR5, 0x4, UPT ;  /* 0x000000040500788c */ /* 0x000fe2000bf06070 */
[----:B------:R-:W-:Y:S01]  /*00e0*/  IMAD.MOV.U32 R5, RZ, RZ, RZ ;  /* 0x000000ffff057224 */ /* 0x000fe200078e00ff */
[----:B------:R-:W-:Y:S01]  /*00f0*/  ULOP3.LUT UR4, UR5, 0x3, URZ, 0xc0, !UPT ;  /* 0x0000000305047892 */ /* 0x000fe2000f8ec0ff */
[----:B------:R-:W-:-:S06]  /*0100*/  IMAD.MOV.U32 R2, RZ, RZ, R0 ;  /* 0x000000ffff027224 */ /* 0x000fcc00078e0000 */
[----:B------:R-:W-:Y:S05]  /*0110*/  BRA.U !UP0, `(.L_x_30) ;  /* 0x0000000508947547 */ /* 0x000fea000b800000 */
[----:B------:R-:W-:Y:S01]  /*0120*/  ULOP3.LUT UR5, UR5, 0x7ffffffc, URZ, 0xc0, !UPT ;  /* 0x7ffffffc05057892 */ /* 0x000fe2000f8ec0ff */
[----:B------:R-:W-:Y:S02]  /*0130*/  IMAD.MOV.U32 R5, RZ, RZ, RZ ;  /* 0x000000ffff057224 */ /* 0x000fe400078e00ff */
[----:B------:R-:W-:Y:S01]  /*0140*/  IMAD.MOV.U32 R2, RZ, RZ, R0 ;  /* 0x000000ffff027224 */ /* 0x000fe200078e0000 */
[----:B------:R-:W-:-:S04]  /*0150*/  UIADD3 UR5, UPT, UPT, -UR5, URZ, URZ ;  /* 0x000000ff05057290 */ /* 0x000fc8000fffe1ff */
[----:B------:R-:W-:-:S09]  /*0160*/  UISETP.GE.AND UP0, UPT, UR5, URZ, UPT ;  /* 0x000000ff0500728c */ /* 0x000fd2000bf06270 */
[----:B------:R-:W-:Y:S05]  /*0170*/  BRA.U UP0, `(.L_x_31) ;  /* 0x0000000500447547 */ /* 0x000fea000b800000 */
[----:B------:R-:W-:Y:S02]  /*0180*/  UIADD3 UR8, UPT, UPT, -UR5, URZ, URZ ;  /* 0x000000ff05087290 */ /* 0x000fe4000fffe1ff */
[----:B------:R-:W-:Y:S02]  /*0190*/  UPLOP3.LUT UP0, UPT, UPT, UPT, UPT, 0x80, 0x8 ;  /* 0x000000000008789c */ /* 0x000fe40003f0f070 */
[----:B------:R-:W-:-:S09]  /*01a0*/  UISETP.GT.AND UP1, UPT, UR8, 0xc, UPT ;  /* 0x0000000c0800788c */ /* 0x000fd2000bf24270 */
[----:B------:R-:W-:Y:S05]  /*01b0*/  BRA.U !UP1, `(.L_x_32) ;  /* 0x0000000109c07547 */ /* 0x000fea000b800000 */
[----:B------:R-:W-:-:S11]  /*01c0*/  UPLOP3.LUT UP0, UPT, UPT, UPT, UPT, 0x40, 0x4 ;  /* 0x000000000004789c */ /* 0x000fd60003f0e870 */
.L_x_33:
[C---:B------:R-:W-:Y:S01]  /*01d0*/  IMAD.SHL.U32 R3, R2.reuse, 0x4, RZ ;  /* 0x0000000402037824 */ /* 0x040fe200078e00ff */
[--C-:B------:R-:W-:Y:S01]  /*01e0*/  SHF.R.S32.HI R8, RZ, 0x4, R2.reuse ;  /* 0x00000004ff087819 */ /* 0x100fe20000011402 */
[----:B------:R-:W-:Y:S01]  /*01f0*/  UIADD3 UR5, UPT, UPT, UR5, 0x10, URZ ;  /* 0x0000001005057890 */ /* 0x000fe2000fffe0ff */
[----:B------:R-:W-:Y:S02]  /*0200*/  LOP3.LUT R7, R2, 0x2, RZ, 0xc0, !PT ;  /* 0x0000000202077812 */ /* 0x000fe400078ec0ff */
[----:B------:R-:W-:Y:S01]  /*0210*/  LOP3.LUT R4, R3, 0x4, RZ, 0xc0, !PT ;  /* 0x0000000403047812 */ /* 0x000fe200078ec0ff */
[----:B------:R-:W-:Y:S01]  /*0220*/  UISETP.GE.AND UP1, UPT, UR5, -0xc, UPT ;  /* 0xfffffff40500788c */ /* 0x000fe2000bf26270 */
[----:B------:R-:W-:-:S03]  /*0230*/  SHF.R.U32.HI R3, RZ, 0x2, R2 ;  /* 0x00000002ff037819 */ /* 0x000fc60000011602 */
[----:B------:R-:W-:Y:S01]  /*0240*/  IMAD R4, R5, 0x8, R4 ;  /* 0x0000000805047824 */ /* 0x000fe200078e0204 */
[----:B------:R-:W-:Y:S02]  /*0250*/  SHF.R.U32.HI R5, RZ, 0x3, R2 ;  /* 0x00000003ff057819 */ /* 0x000fe40000011602 */
[----:B------:R-:W-:Y:S02]  /*0260*/  LOP3.LUT R3, R3, 0x1, RZ, 0xc0, !PT ;  /* 0x0000000103037812 */ /* 0x000fe400078ec0ff */
[----:B------:R-:W-:Y:S01]  /*0270*/  LOP3.LUT R6, R5, 0x1, RZ, 0xc0, !PT ;  /* 0x0000000105067812 */ /* 0x000fe200078ec0ff */
[----:B------:R-:W-:Y:S01]  /*0280*/  IMAD.SHL.U32 R5, R8, 0x4, RZ ;  /* 0x0000000408057824 */ /* 0x000fe200078e00ff */
[----:B------:R-:W-:-:S04]  /*0290*/  IADD3 R3, PT, PT, R3, R7, R4 ;  /* 0x0000000703037210 */ /* 0x000fc80007ffe004 */
[----:B------:R-:W-:Y:S01]  /*02a0*/  LOP3.LUT R4, R5, 0x4, RZ, 0xc0, !PT ;  /* 0x0000000405047812 */ /* 0x000fe200078ec0ff */
[----:B------:R-:W-:Y:S01]  /*02b0*/  IMAD R3, R3, 0x2, R6 ;  /* 0x0000000203037824 */ /* 0x000fe200078e0206 */
[----:B------:R-:W-:Y:S02]  /*02c0*/  SHF.R.U32.HI R5, RZ, 0x2, R8 ;  /* 0x00000002ff057819 */ /* 0x000fe40000011608 */
[----:B------:R-:W-:Y:S01]  /*02d0*/  SHF.R.S32.HI R6, RZ, 0x8, R2 ;  /* 0x00000008ff067819 */ /* 0x000fe20000011402 */
[----:B------:R-:W-:Y:S01]  /*02e0*/  IMAD R3, R3, 0x8, R4 ;  /* 0x0000000803037824 */ /* 0x000fe200078e0204 */
[----:B------:R-:W-:Y:S02]  /*02f0*/  LOP3.LUT R4, R8, 0x2, RZ, 0xc0, !PT ;  /* 0x0000000208047812 */ /* 0x000fe400078ec0ff */
[----:B------:R-:W-:Y:S01]  /*0300*/  SHF.R.U32.HI R8, RZ, 0x3, R8 ;  /* 0x00000003ff087819 */ /* 0x000fe20000011608 */
[----:B------:R-:W-:Y:S01]  /*0310*/  IMAD.SHL.U32 R7, R6, 0x4, RZ ;  /* 0x0000000406077824 */ /* 0x000fe200078e00ff */
[----:B------:R-:W-:-:S02]  /*0320*/  LOP3.LUT R5, R5, 0x1, RZ, 0xc0, !PT ;  /* 0x0000000105057812 */ /* 0x000fc400078ec0ff */
[----:B------:R-:W-:Y:S02]  /*0330*/  LOP3.LUT R8, R8, 0x1, RZ, 0xc0, !PT ;  /* 0x0000000108087812 */ /* 0x000fe400078ec0ff */
[----:B------:R-:W-:Y:S02]  /*0340*/  IADD3 R3, PT, PT, R5, R4, R3 ;  /* 0x0000000405037210 */ /* 0x000fe40007ffe003 */
[----:B------:R-:W-:Y:S02]  /*0350*/  LOP3.LUT R4, R7, 0x4, RZ, 0xc0, !PT ;  /* 0x0000000407047812 */ /* 0x000fe400078ec0ff */
[----:B------:R-:W-:Y:S01]  /*0360*/  SHF.R.U32.HI R5, RZ, 0x2, R6 ;  /* 0x00000002ff057819 */ /* 0x000fe20000011606 */
[----:B------:R-:W-:Y:S01]  /*0370*/  IMAD R3, R3, 0x2, R8 ;  /* 0x0000000203037824 */ /* 0x000fe200078e0208 */
[----:B------:R-:W-:Y:S02]  /*0380*/  SHF.R.S32.HI R7, RZ, 0xc, R2 ;  /* 0x0000000cff077819 */ /* 0x000fe40000011402 */
[----:B------:R-:W-:Y:S01]  /*0390*/  LOP3.LUT R5, R5, 0x1, RZ, 0xc0, !PT ;  /* 0x0000000105057812 */ /* 0x000fe200078ec0ff */
[----:B------:R-:W-:Y:S01]  /*03a0*/  IMAD R3, R3, 0x8, R4 ;  /* 0x0000000803037824 */ /* 0x000fe200078e0204 */
[----:B------:R-:W-:Y:S01]  /*03b0*/  LOP3.LUT R4, R6, 0x2, RZ, 0xc0, !PT ;  /* 0x0000000206047812 */ /* 0x000fe200078ec0ff */
[----:B------:R-:W-:Y:S01]  /*03c0*/  IMAD.SHL.U32 R8, R7, 0x4, RZ ;  /* 0x0000000407087824 */ /* 0x000fe200078e00ff */
[----:B------:R-:W-:-:S02]  /*03d0*/  SHF.R.U32.HI R6, RZ, 0x3, R6 ;  /* 0x00000003ff067819 */ /* 0x000fc40000011606 */
[----:B------:R-:W-:Y:S02]  /*03e0*/  IADD3 R3, PT, PT, R5, R4, R3 ;  /* 0x0000000405037210 */ /* 0x000fe40007ffe003 */
[----:B------:R-:W-:Y:S02]  /*03f0*/  LOP3.LUT R6, R6, 0x1, RZ, 0xc0, !PT ;  /* 0x0000000106067812 */ /* 0x000fe400078ec0ff */
[----:B------:R-:W-:Y:S02]  /*0400*/  LOP3.LUT R8, R8, 0x4, RZ, 0xc0, !PT ;  /* 0x0000000408087812 */ /* 0x000fe400078ec0ff */
[--C-:B------:R-:W-:Y:S01]  /*0410*/  SHF.R.U32.HI R4, RZ, 0x2, R7.reuse ;  /* 0x00000002ff047819 */ /* 0x100fe20000011607 */
[----:B------:R-:W-:Y:S01]  /*0420*/  IMAD R3, R3, 0x2, R6 ;  /* 0x0000000203037824 */ /* 0x000fe200078e0206 */
[----:B------:R-:W-:Y:S02]  /*0430*/  LOP3.LUT R6, R7, 0x2, RZ, 0xc0, !PT ;  /* 0x0000000207067812 */ /* 0x000fe400078ec0ff */
[----:B------:R-:W-:Y:S01]  /*0440*/  SHF.R.U32.HI R7, RZ, 0x3, R7 ;  /* 0x00000003ff077819 */ /* 0x000fe20000011607 */
[----:B------:R-:W-:Y:S01]  /*0450*/  IMAD R3, R3, 0x8, R8 ;  /* 0x0000000803037824 */ /* 0x000fe200078e0208 */
[----:B------:R-:W-:-:S02]  /*0460*/  LOP3.LUT R4, R4, 0x1, RZ, 0xc0, !PT ;  /* 0x0000000104047812 */ /* 0x000fc400078ec0ff */
[----:B------:R-:W-:Y:S02]  /*0470*/  LOP3.LUT R8, R7, 0x1, RZ, 0xc0, !PT ;  /* 0x0000000107087812 */ /* 0x000fe400078ec0ff */
[----:B------:R-:W-:Y:S02]  /*0480*/  IADD3 R3, PT, PT, R4, R6, R3 ;  /* 0x0000000604037210 */ /* 0x000fe40007ffe003 */
[----:B------:R-:W-:-:S03]  /*0490*/  SHF.R.S32.HI R2, RZ, 0x10, R2 ;  /* 0x00000010ff027819 */ /* 0x000fc60000011402 */
[----:B------:R-:W-:Y:S01]  /*04a0*/  IMAD R5, R3, 0x2, R8 ;  /* 0x0000000203057824 */ /* 0x000fe200078e0208 */
[----:B------:R-:W-:Y:S06]  /*04b0*/  BRA.U !UP1, `(.L_x_33) ;  /* 0xfffffffd09447547 */ /* 0x000fec000b83ffff */
.L_x_32:
[----:B------:R-:W-:-:S04]  /*04c0*/  UIADD3 UR8, UPT, UPT, -UR5, URZ, URZ ;  /* 0x000000ff05087290 */ /* 0x000fc8000fffe1ff */
[----:B------:R-:W-:-:S09]  /*04d0*/  UISETP.GT.AND UP1, UPT, UR8, 0x4, UPT ;  /* 0x000000040800788c */ /* 0x000fd2000bf24270 */
[----:B------:R-:W-:Y:S05]  /*04e0*/  BRA.U !UP1, `(.L_x_34) ;  /* 0x0000000109607547 */ /* 0x000fea000b800000 */
[C---:B------:R-:W-:Y:S01]  /*04f0*/  IMAD.SHL.U32 R3, R2.reuse, 0x4, RZ ;  /* 0x0000000402037824 */ /* 0x040fe200078e00ff */
[--C-:B------:R-:W-:Y:S01]  /*0500*/  SHF.R.S32.HI R8, RZ, 0x4, R2.reuse ;  /* 0x00000004ff087819 */ /* 0x100fe20000011402 */
[----:B------:R-:W-:Y:S01]  /*0510*/  UIADD3 UR5, UPT, UPT, UR5, 0x8, URZ ;  /* 0x0000000805057890 */ /* 0x000fe2000fffe0ff */
[----:B------:R-:W-:Y:S01]  /*0520*/  LOP3.LUT R7, R2, 0x2, RZ, 0xc0, !PT ;  /* 0x0000000202077812 */ /* 0x000fe200078ec0ff */
[----:B------:R-:W-:Y:S01]  /*0530*/  UPLOP3.LUT UP0, UPT, UPT, UPT, UPT, 0x40, 0x4 ;  /* 0x000000000004789c */ /* 0x000fe20003f0e870 */
[----:B------:R-:W-:Y:S02]  /*0540*/  LOP3.LUT R4, R3, 0x4, RZ, 0xc0, !PT ;  /* 0x0000000403047812 */ /* 0x000fe400078ec0ff */
[----:B------:R-:W-:-:S03]  /*0550*/  SHF.R.U32.HI R3, RZ, 0x2, R2 ;  /* 0x00000002ff037819 */ /* 0x000fc60000011602 */
[----:B------:R-:W-:Y:S01]  /*0560*/  IMAD R4, R5, 0x8, R4 ;  /* 0x0000000805047824 */ /* 0x000fe200078e0204 */
[----:B------:R-:W-:Y:S02]  /*0570*/  SHF.R.U32.HI R5, RZ, 0x3, R2 ;  /* 0x00000003ff057819 */ /* 0x000fe40000011602 */
[----:B------:R-:W-:Y:S02]  /*0580*/  LOP3.LUT R3, R3, 0x1, RZ, 0xc0, !PT ;  /* 0x0000000103037812 */ /* 0x000fe400078ec0ff */
[----:B------:R-:W-:Y:S01]  /*0590*/  LOP3.LUT R6, R5, 0x1, RZ, 0xc0, !PT ;  /* 0x0000000105067812 */ /* 0x000fe200078ec0ff */
[----:B------:R-:W-:Y:S01]  /*05a0*/  IMAD.SHL.U32 R5, R8, 0x4, RZ ;  /* 0x0000000408057824 */ /* 0x000fe200078e00ff */
[----:B------:R-:W-:Y:S02]  /*05b0*/  IADD3 R3, PT, PT, R3, R7, R4 ;  /* 0x0000000703037210 */ /* 0x000fe40007ffe004 */
[----:B------:R-:W-:Y:S02]  /*05c0*/  SHF.R.S32.HI R2, RZ, 0x8, R2 ;  /* 0x00000008ff027819 */ /* 0x000fe40000011402 */
[----:B------:R-:W-:Y:S01]  /*05d0*/  LOP3.LUT R4, R5, 0x4, RZ, 0xc0, !PT ;  /* 0x0000000405047812 */ /* 0x000fe200078ec0ff */
[----:B------:R-:W-:Y:S01]  /*05e0*/  IMAD R3, R3, 0x2, R6 ;  /* 0x0000000203037824 */ /* 0x000fe200078e0206 */
[----:B------:R-:W-:-:S02]  /*05f0*/  SHF.R.U32.HI R5, RZ, 0x2, R8 ;  /* 0x00000002ff057819 */ /* 0x000fc40000011608 */
[----:B------:R-:W-:Y:S01]  /*0600*/  LOP3.LUT R6, R8, 0x2, RZ, 0xc0, !PT ;  /* 0x0000000208067812 */ /* 0x000fe200078ec0ff */
[----:B------:R-:W-:Y:S01]  /*0610*/  IMAD R3, R3, 0x8, R4 ;  /* 0x0000000803037824 */ /* 0x000fe200078e0204 */
[----:B------:R-:W-:Y:S02]  /*0620*/  SHF.R.U32.HI R8, RZ, 0x3, R8 ;  /* 0x00000003ff087819 */ /* 0x000fe40000011608 */
[----:B------:R-:W-:Y:S02]  /*0630*/  LOP3.LUT R5, R5, 0x1, RZ, 0xc0, !PT ;  /* 0x0000000105057812 */ /* 0x000fe400078ec0ff */
[----:B------:R-:W-:Y:S02]  /*0640*/  LOP3.LUT R8, R8, 0x1, RZ, 0xc0, !PT ;  /* 0x0000000108087812 */ /* 0x000fe400078ec0ff */
[----:B------:R-:W-:-:S05]  /*0650*/  IADD3 R5, PT, PT, R5, R6, R3 ;  /* 0x0000000605057210 */ /* 0x000fca0007ffe003 */
[----:B------:R-:W-:-:S07]  /*0660*/  IMAD R5, R5, 0x2, R8 ;  /* 0x0000000205057824 */ /* 0x000fce00078e0208 */
.L_x_34:
[----:B------:R-:W-:-:S09]  /*0670*/  UISETP.NE.OR UP0, UPT, UR5, URZ, UP0 ;  /* 0x000000ff0500728c */ /* 0x000fd20008705670 */
[----:B------:R-:W-:Y:S05]  /*0680*/  BRA.U !UP0, `(.L_x_30) ;  /* 0x0000000108387547 */ /* 0x000fea000b800000 */
.L_x_31:
[----:B------:R-:W-:Y:S01]  /*0690*/  IMAD.SHL.U32 R3, R2, 0x4, RZ ;  /* 0x0000000402037824 */ /* 0x000fe200078e00ff */
[----:B------:R-:W-:Y:S01]  /*06a0*/  UIADD3 UR5, UPT, UPT, UR5, 0x4, URZ ;  /* 0x0000000405057890 */ /* 0x000fe2000fffe0ff */
[----:B------:R-:W-:-:S03]  /*06b0*/  SHF.R.U32.HI R6, RZ, 0x3, R2 ;  /* 0x00000003ff067819 */ /* 0x000fc60000011602 */
[----:B------:R-:W-:Y:S01]  /*06c0*/  LOP3.LUT R4, R3, 0x4, RZ, 0xc0, !PT ;  /* 0x0000000403047812 */ /* 0x000fe200078ec0ff */
[----:B------:R-:W-:Y:S01]  /*06d0*/  UISETP.NE.AND UP0, UPT, UR5, URZ, UPT ;  /* 0x000000ff0500728c */ /* 0x000fe2000bf05270 */
[----:B------:R-:W-:Y:S02]  /*06e0*/  SHF.R.U32.HI R3, RZ, 0x2, R2 ;  /* 0x00000002ff037819 */ /* 0x000fe40000011602 */
[----:B------:R-:W-:Y:S01]  /*06f0*/  LOP3.LUT R6, R6, 0x1, RZ, 0xc0, !PT ;  /* 0x0000000106067812 */ /* 0x000fe200078ec0ff */
[----:B------:R-:W-:Y:S01]  /*0700*/  IMAD R4, R5, 0x8, R4 ;  /* 0x0000000805047824 */ /* 0x000fe200078e0204 */
[----:B------:R-:W-:Y:S02]  /*0710*/  LOP3.LUT R5, R2, 0x2, RZ, 0xc0, !PT ;  /* 0x0000000202057812 */ /* 0x000fe400078ec0ff */
[----:B------:R-:W-:Y:S02]  /*0720*/  LOP3.LUT R3, R3, 0x1, RZ, 0xc0, !PT ;  /* 0x0000000103037812 */ /* 0x000fe400078ec0ff */
[----:B------:R-:W-:-:S02]  /*0730*/  SHF.R.S32.HI R2, RZ, 0x4, R2 ;  /* 0x00000004ff027819 */ /* 0x000fc40000011402 */
[----:B------:R-:W-:-:S05]  /*0740*/  IADD3 R5, PT, PT, R3, R5, R4 ;  /* 0x0000000503057210 */ /* 0x000fca0007ffe004 */
[----:B------:R-:W-:Y:S01]  /*0750*/  IMAD R5, R5, 0x2, R6 ;  /* 0x0000000205057824 */ /* 0x000fe200078e0206 */
[----:B------:R-:W-:Y:S06]  /*0760*/  BRA.U UP0, `(.L_x_31) ;  /* 0xfffffffd00c87547 */ /* 0x000fec000b83ffff */
.L_x_30:
[----:B------:R-:W-:-:S09]  /*0770*/  UISETP.NE.AND UP0, UPT, UR4, URZ, UPT ;  /* 0x000000ff0400728c */ /* 0x000fd2000bf05270 */
[----:B------:R-:W-:Y:S05]  /*0780*/  BRA.U !UP0, `(.L_x_35) ;  /* 0x00000001081c7547 */ /* 0x000fea000b800000 */
[----:B------:R-:W-:-:S12]  /*0790*/  UIADD3 UR4, UPT, UPT, -UR4, URZ, URZ ;  /* 0x000000ff04047290 */ /* 0x000fd8000fffe1ff */
.L_x_36:
[----:B------:R-:W-:Y:S01]  /*07a0*/  UIADD3 UR4, UPT, UPT, UR4, 0x1, URZ ;  /* 0x0000000104047890 */ /* 0x000fe2000fffe0ff */
[----:B------:R-:W-:Y:S02]  /*07b0*/  LOP3.LUT R4, R2, 0x1, RZ, 0xc0, !PT ;  /* 0x0000000102047812 */ /* 0x000fe400078ec0ff */
[----:B------:R-:W-:Y:S01]  /*07c0*/  SHF.R.S32.HI R2, RZ, 0x1, R2 ;  /* 0x00000001ff027819 */ /* 0x000fe20000011402 */
[----:B------:R-:W-:Y:S02]  /*07d0*/  UISETP.NE.AND UP0, UPT, UR4, URZ, UPT ;  /* 0x000000ff0400728c */ /* 0x000fe4000bf05270 */
[----:B------:R-:W-:-:S07]  /*07e0*/  IMAD R5, R5, 0x2, R4 ;  /* 0x0000000205057824 */ /* 0x000fce00078e0204 */
[----:B------:R-:W-:Y:S05]  /*07f0*/  BRA.U UP0, `(.L_x_36) ;  /* 0xfffffffd00e87547 */ /* 0x000fea000b83ffff */
.L_x_35:
[--C-:B------:R-:W-:Y:S01]  /*0800*/  SHF.R.S32.HI R3, RZ, 0x1f, R5.reuse ;  /* 0x0000001fff037819 */ /* 0x100fe20000011405 */
[----:B------:R-:W-:-:S07]  /*0810*/  IMAD.MOV.U32 R2, RZ, RZ, R5 ;  /* 0x000000ffff027224 */ /* 0x000fce00078e0005 */
.L_x_29:
[----:B------:R-:W0:Y:S01]  /*0820*/  LDC.64 R4, c[0x0][0x380] ;  /* 0x0000e000ff047b82 */ /* 0x000e220000000a00 */
[----:B------:R-:W1:Y:S01]  /*0830*/  LDCU.64 UR4, c[0x0][0x388] ;  /* 0x00007100ff0477ac */ /* 0x000e620008000a00 */
[----:B0-----:R-:W-:-:S06]  /*0840*/  IMAD.WIDE R4, R0, 0x10, R4 ;  /* 0x0000001000047825 */ /* 0x001fcc00078e0204 */
[----:B------:R-:W2:Y:S01]  /*0850*/  LDG.E.128 R4, desc[UR6][R4.64] ;  /* 0x0000000604047981 */ /* 0x000ea2000c1e1d00 */
[----:B-1----:R-:W-:-:S04]  /*0860*/  LEA R8, P0, R2, UR4, 0x4 ;  /* 0x0000000402087c11 */ /* 0x002fc8000f8020ff */
[----:B------:R-:W-:-:S05]  /*0870*/  LEA.HI.X R9, R2, UR5, R3, 0x4, P0 ;  /* 0x0000000502097c11 */ /* 0x000fca00080f2403 */
[----:B--2---:R-:W-:Y:S01]  /*0880*/  STG.E.128 desc[UR6][R8.64], R4 ;  /* 0x0000000408007986 */ /* 0x004fe2000c101d06 */
[----:B------:R-:W-:Y:S05]  /*0890*/  EXIT ;  /* 0x000000000000794d */ /* 0x000fea0003800000 */
.L_x_37:
        /* <DEDUP_REMOVED lines=14> */
.L_x_43:


//--------------------- .nv.global.init           --------------------------
	.section	.nv.global.init,"aw",@progbits
	.align	8
.nv.global.init:
	.type		__cudart_i2opi_d,@object
	.size		__cudart_i2opi_d,(.L_0 - __cudart_i2opi_d)
__cudart_i2opi_d:
        /*0000*/ 	.byte	0x08, 0x5d, 0x8d, 0x1f, 0xb1, 0x5f, 0xfb, 0x6b, 0xea, 0x92, 0x52, 0x8a, 0xf7, 0x39, 0x07, 0x3d
        /* <DEDUP_REMOVED lines=8> */
.L_0:


//--------------------- .nv.shared._Z9normalizeP7double2i --------------------------
	.section	.nv.shared._Z9normalizeP7double2i,"aw",@nobits
	.sectionflags	@""
	.align	16
	.zero		1024


//--------------------- .nv.shared.reserved.0     --------------------------
	.section	.nv.shared.reserved.0,"aw",@nobits
	.weak		__nv_reservedSMEM_offset_0_alias
	.size		__nv_reservedSMEM_offset_0_alias, 0, 64
	.other		__nv_reservedSMEM_offset_0_alias,@"STO_CUDA_RESERVED_SHARED STV_DEFAULT"
__nv_reservedSMEM_offset_0_alias:
	.zero		0
	.zero		64


//--------------------- .nv.shared._Z9fftKernelP7double2ib --------------------------
	.section	.nv.shared._Z9fftKernelP7double2ib,"aw",@nobits
	.sectionflags	@""
	.align	16
	.zero		1024


//--------------------- .nv.shared._Z14bitReverseCopyP7double2S0_ii --------------------------
	.section	.nv.shared._Z14bitReverseCopyP7double2S0_ii,"aw",@nobits
	.sectionflags	@""
	.align	16
	.zero		1024


//--------------------- .nv.constant0._Z9normalizeP7double2i --------------------------
	.section	.nv.constant0._Z9normalizeP7double2i,"a",@progbits
	.sectionflags	@""
	.align	4
.nv.constant0._Z9normalizeP7double2i:
	.zero		908


//--------------------- .nv.constant0._Z9fftKernelP7double2ib --------------------------
	.section	.nv.constant0._Z9fftKernelP7double2ib,"a",@progbits
	.sectionflags	@""
	.align	4
.nv.constant0._Z9fftKernelP7double2ib:
	.zero		909


//--------------------- .nv.constant0._Z14bitReverseCopyP7double2S0_ii --------------------------
	.section	.nv.constant0._Z14bitReverseCopyP7double2S0_ii,"a",@progbits
	.sectionflags	@""
	.align	4
.nv.constant0._Z14bitReverseCopyP7double2S0_ii:
	.zero		920


//--------------------- SYMBOLS --------------------------

	.type		.nv.reservedSmem.offset0,@object
	.size		.nv.reservedSmem.offset0,0x4
	.type		.nv.reservedSmem.cap,@object
	.size		.nv.reservedSmem.cap,0x4
